	.target	sm_90a

	.elftype	@"ET_EXEC"


//--------------------- .note.nv.tkinfo           --------------------------
	.section	.note.nv.tkinfo,"",@"SHT_NOTE"
	.sectionflags	@"SHF_NOTE_NV_TKINFO"
	.tkinfo
        /*0018*/ 	.word	0x00000002
        /*0030*/ 	.string	""
        /*0030*/ 	.string	"ptxas"
        /*0030*/ 	.string	"Cuda compilation tools, release 13.0, V13.0.88"
        /*0030*/ 	.string	"Build cuda_13.0.r13.0/compiler.36424714_0"
        /*0030*/ 	.string	"-arch sm_90a -m 64 "



//--------------------- .note.nv.cuinfo           --------------------------
	.section	.note.nv.cuinfo,"",@"SHT_NOTE"
	.sectionflags	@"SHF_NOTE_NV_CUINFO"
        /*0018*/ 	.short	0x0002
        /*001a*/ 	.short	0x005a
        /*001c*/ 	.short	0x0082
	.zero		2


//--------------------- .nv.info                  --------------------------
	.section	.nv.info,"",@"SHT_CUDA_INFO"
	.align	4


	//----- nvinfo : EIATTR_REGCOUNT
	.align		4
        /*0000*/ 	.byte	0x04, 0x2f
        /*0002*/ 	.short	(.L_12 - .L_11)
	.align		4
.L_11:
        /*0004*/ 	.word	index@(_ZN7cutlass13device_kernelINS_4gemm6kernel13GemmUniversalIN4cute5tupleIJiiiiEEENS1_10collective13CollectiveMmaINS1_37MainloopSm90TmaGmmaWarpSpecializedFP8ILi4ENS5_IJNS4_1CILi2EEENSA_ILi1EEESC_EEENS1_32KernelTmaWarpSpecializedPingpongEEENS5_IJNSA_ILi64EEENSA_ILi256EEESG_EEENS_12float_e5m2_tENS5_IJlSC_lEEESJ_SK_NS4_8TiledMMAINS4_8MMA_AtomIJNS4_4SM904GMMA31MMA_64x256x32_F32E5M2E5M2_SS_TNILNSO_7ScaleInE1ELSQ_1EEEEEENS4_6LayoutINS5_IJSC_SC_SC_EEENS5_IJNSA_ILi0EEESV_SV_EEEEENS5_IJNS4_10UnderscoreESY_SY_EEEEENS4_13SM90_TMA_LOADENS4_14ComposedLayoutINS4_7SwizzleILi2ELi4ELi3EEENS4_18smem_ptr_flag_bitsILi8EEENST_INS5_IJNSA_ILi8EEESG_EEENS5_IJSG_SC_EEEEEEEvNS4_8identityENS4_23SM90_TMA_LOAD_MULTICASTES1B_vS1C_EENS_8epilogue10collective6detail29Sm90TmaWarpSpecializedAdapterINS1G_15DefaultEpilogueISJ_SK_SK_NS1F_6thread17LinearCombinationISJ_Li1EffLNS1K_9ScaleType4KindE0ELNS_15FloatRoundStyleE2ESJ_EENS1_15EpilogueDefaultEEEEEvvEEEEvNT_6ParamsE)
        /*0008*/ 	.word	0x000000a8


	//----- nvinfo : EIATTR_FRAME_SIZE
	.align		4
.L_12:
        /*000c*/ 	.byte	0x04, 0x11
        /*000e*/ 	.short	(.L_14 - .L_13)
	.align		4
.L_13:
        /*0010*/ 	.word	index@(_ZN7cutlass13device_kernelINS_4gemm6kernel13GemmUniversalIN4cute5tupleIJiiiiEEENS1_10collective13CollectiveMmaINS1_37MainloopSm90TmaGmmaWarpSpecializedFP8ILi4ENS5_IJNS4_1CILi2EEENSA_ILi1EEESC_EEENS1_32KernelTmaWarpSpecializedPingpongEEENS5_IJNSA_ILi64EEENSA_ILi256EEESG_EEENS_12float_e5m2_tENS5_IJlSC_lEEESJ_SK_NS4_8TiledMMAINS4_8MMA_AtomIJNS4_4SM904GMMA31MMA_64x256x32_F32E5M2E5M2_SS_TNILNSO_7ScaleInE1ELSQ_1EEEEEENS4_6LayoutINS5_IJSC_SC_SC_EEENS5_IJNSA_ILi0EEESV_SV_EEEEENS5_IJNS4_10UnderscoreESY_SY_EEEEENS4_13SM90_TMA_LOADENS4_14ComposedLayoutINS4_7SwizzleILi2ELi4ELi3EEENS4_18smem_ptr_flag_bitsILi8EEENST_INS5_IJNSA_ILi8EEESG_EEENS5_IJSG_SC_EEEEEEEvNS4_8identityENS4_23SM90_TMA_LOAD_MULTICASTES1B_vS1C_EENS_8epilogue10collective6detail29Sm90TmaWarpSpecializedAdapterINS1G_15DefaultEpilogueISJ_SK_SK_NS1F_6thread17LinearCombinationISJ_Li1EffLNS1K_9ScaleType4KindE0ELNS_15FloatRoundStyleE2ESJ_EENS1_15EpilogueDefaultEEEEEvvEEEEvNT_6ParamsE)
        /*0014*/ 	.word	0x00000118


	//----- nvinfo : EIATTR_MIN_STACK_SIZE
	.align		4
.L_14:
        /*0018*/ 	.byte	0x04, 0x12
        /*001a*/ 	.short	(.L_16 - .L_15)
	.align		4
.L_15:
        /*001c*/ 	.word	index@(_ZN7cutlass13device_kernelINS_4gemm6kernel13GemmUniversalIN4cute5tupleIJiiiiEEENS1_10collective13CollectiveMmaINS1_37MainloopSm90TmaGmmaWarpSpecializedFP8ILi4ENS5_IJNS4_1CILi2EEENSA_ILi1EEESC_EEENS1_32KernelTmaWarpSpecializedPingpongEEENS5_IJNSA_ILi64EEENSA_ILi256EEESG_EEENS_12float_e5m2_tENS5_IJlSC_lEEESJ_SK_NS4_8TiledMMAINS4_8MMA_AtomIJNS4_4SM904GMMA31MMA_64x256x32_F32E5M2E5M2_SS_TNILNSO_7ScaleInE1ELSQ_1EEEEEENS4_6LayoutINS5_IJSC_SC_SC_EEENS5_IJNSA_ILi0EEESV_SV_EEEEENS5_IJNS4_10UnderscoreESY_SY_EEEEENS4_13SM90_TMA_LOADENS4_14ComposedLayoutINS4_7SwizzleILi2ELi4ELi3EEENS4_18smem_ptr_flag_bitsILi8EEENST_INS5_IJNSA_ILi8EEESG_EEENS5_IJSG_SC_EEEEEEEvNS4_8identityENS4_23SM90_TMA_LOAD_MULTICASTES1B_vS1C_EENS_8epilogue10collective6detail29Sm90TmaWarpSpecializedAdapterINS1G_15DefaultEpilogueISJ_SK_SK_NS1F_6thread17LinearCombinationISJ_Li1EffLNS1K_9ScaleType4KindE0ELNS_15FloatRoundStyleE2ESJ_EENS1_15EpilogueDefaultEEEEEvvEEEEvNT_6ParamsE)
        /*0020*/ 	.word	0x00000118
.L_16:


//--------------------- .nv.compat                --------------------------
	.section	.nv.compat,"",@"SHT_CUDA_COMPAT_INFO"
	.align	4
        /*0000*/ 	.byte	0x02, 0x09, 0x01, 0x00, 0x02, 0x02, 0x04, 0x00, 0x02, 0x05, 0x05, 0x00, 0x03, 0x07, 0x01, 0x01
        /*0010*/ 	.byte	0x02, 0x03, 0x01, 0x00, 0x02, 0x06, 0x01, 0x00, 0x04, 0x0b, 0x08, 0x00, 0x00, 0x00, 0x00, 0x00
        /*0020*/ 	.byte	0x00, 0x00, 0x00, 0x00


//--------------------- .nv.info._ZN7cutlass13device_kernelINS_4gemm6kernel13GemmUniversalIN4cute5tupleIJiiiiEEENS1_10collective13CollectiveMmaINS1_37MainloopSm90TmaGmmaWarpSpecializedFP8ILi4ENS5_IJNS4_1CILi2EEENSA_ILi1EEESC_EEENS1_32KernelTmaWarpSpecializedPingpongEEENS5_IJNSA_ILi64EEENSA_ILi256EEESG_EEENS_12float_e5m2_tENS5_IJlSC_lEEESJ_SK_NS4_8TiledMMAINS4_8MMA_AtomIJNS4_4SM904GMMA31MMA_64x256x32_F32E5M2E5M2_SS_TNILNSO_7ScaleInE1ELSQ_1EEEEEENS4_6LayoutINS5_IJSC_SC_SC_EEENS5_IJNSA_ILi0EEESV_SV_EEEEENS5_IJNS4_10UnderscoreESY_SY_EEEEENS4_13SM90_TMA_LOADENS4_14ComposedLayoutINS4_7SwizzleILi2ELi4ELi3EEENS4_18smem_ptr_flag_bitsILi8EEENST_INS5_IJNSA_ILi8EEESG_EEENS5_IJSG_SC_EEEEEEEvNS4_8identityENS4_23SM90_TMA_LOAD_MULTICASTES1B_vS1C_EENS_8epilogue10collective6detail29Sm90TmaWarpSpecializedAdapterINS1G_15DefaultEpilogueISJ_SK_SK_NS1F_6thread17LinearCombinationISJ_Li1EffLNS1K_9ScaleType4KindE0ELNS_15FloatRoundStyleE2ESJ_EENS1_15EpilogueDefaultEEEEEvvEEEEvNT_6ParamsE --------------------------
	.section	.nv.info._ZN7cutlass13device_kernelINS_4gemm6kernel13GemmUniversalIN4cute5tupleIJiiiiEEENS1_10collective13CollectiveMmaINS1_37MainloopSm90TmaGmmaWarpSpecializedFP8ILi4ENS5_IJNS4_1CILi2EEENSA_ILi1EEESC_EEENS1_32KernelTmaWarpSpecializedPingpongEEENS5_IJNSA_ILi64EEENSA_ILi256EEESG_EEENS_12float_e5m2_tENS5_IJlSC_lEEESJ_SK_NS4_8TiledMMAINS4_8MMA_AtomIJNS4_4SM904GMMA31MMA_64x256x32_F32E5M2E5M2_SS_TNILNSO_7ScaleInE1ELSQ_1EEEEEENS4_6LayoutINS5_IJSC_SC_SC_EEENS5_IJNSA_ILi0EEESV_SV_EEEEENS5_IJNS4_10UnderscoreESY_SY_EEEEENS4_13SM90_TMA_LOADENS4_14ComposedLayoutINS4_7SwizzleILi2ELi4ELi3EEENS4_18smem_ptr_flag_bitsILi8EEENST_INS5_IJNSA_ILi8EEESG_EEENS5_IJSG_SC_EEEEEEEvNS4_8identityENS4_23SM90_TMA_LOAD_MULTICASTES1B_vS1C_EENS_8epilogue10collective6detail29Sm90TmaWarpSpecializedAdapterINS1G_15DefaultEpilogueISJ_SK_SK_NS1F_6thread17LinearCombinationISJ_Li1EffLNS1K_9ScaleType4KindE0ELNS_15FloatRoundStyleE2ESJ_EENS1_15EpilogueDefaultEEEEEvvEEEEvNT_6ParamsE,"",@"SHT_CUDA_INFO"
	.sectionflags	@""
	.align	4


	//----- nvinfo : EIATTR_CUDA_API_VERSION
	.align		4
        /*0000*/ 	.byte	0x04, 0x37
        /*0002*/ 	.short	(.L_18 - .L_17)
.L_17:
        /*0004*/ 	.word	0x00000082


	//----- nvinfo : EIATTR_KPARAM_INFO
	.align		4
.L_18:
        /*0008*/ 	.byte	0x04, 0x17
        /*000a*/ 	.short	(.L_20 - .L_19)
.L_19:
        /*000c*/ 	.word	0x00000000
        /*0010*/ 	.short	0x0000
        /*0012*/ 	.short	0x0070
        /*0014*/ 	.byte	0x00, 0xf0, 0x01, 0x10


	//----- nvinfo : EIATTR_SPARSE_MMA_MASK
	.align		4
.L_20:
        /*0018*/ 	.byte	0x03, 0x50
        /*001a*/ 	.short	0x0000


	//----- nvinfo : EIATTR_MAXREG_COUNT
	.align		4
        /*001c*/ 	.byte	0x03, 0x1b
        /*001e*/ 	.short	0x00a8


	//----- nvinfo : EIATTR_NUM_BARRIERS
	.align		4
        /*0020*/ 	.byte	0x02, 0x4c
        /*0022*/ 	.byte	0x01
	.zero		1


	//----- nvinfo : EIATTR_ANNOTATIONS
	.align		4
        /*0024*/ 	.byte	0x04, 0x55
        /*0026*/ 	.short	(.L_22 - .L_21)


	//   ....[0]....
.L_21:
        /*0028*/ 	.word	0x00000001
        /*002c*/ 	.byte	0x20, 0x07, 0x00, 0x00, 0x01, 0x00, 0x00, 0x00, 0x40, 0x09, 0x00, 0x00, 0x01, 0x00, 0x00, 0x00
        /* <DEDUP_REMOVED lines=209> */
        /*0d4c*/ 	.byte	0xf0, 0x03, 0x01, 0x00


	//----- nvinfo : EIATTR_MERCURY_ISA_VERSION
	.align		4
.L_22:
        /*0d50*/ 	.byte	0x03, 0x5f
        /*0d52*/ 	.short	0x0101


	//----- nvinfo : EIATTR_INT_WARP_WIDE_INSTR_OFFSETS
	.align		4
        /*0d54*/ 	.byte	0x04, 0x31
        /*0d56*/ 	.short	(.L_24 - .L_23)


	//   ....[0]....
.L_23:
        /*0d58*/ 	.word	0x000005d0


	//   ....[1]....
        /*0d5c*/ 	.word	0x00000610


	//   ....[2]....
        /*0d60*/ 	.word	0x000006a0


	//   ....[3]....
        /*0d64*/ 	.word	0x000006b0


	//   ....[4]....
        /*0d68*/ 	.word	0x000006d0


	//   ....[5]....
        /*0d6c*/ 	.word	0x000006f0


	//   ....[6]....
        /*0d70*/ 	.word	0x00000810


	//   ....[7]....
        /*0d74*/ 	.word	0x00000820


	//   ....[8]....
        /*0d78*/ 	.word	0x00005710


	//----- nvinfo : EIATTR_COOP_GROUP_MASK_REGIDS
	.align		4
.L_24:
        /*0d7c*/ 	.byte	0x04, 0x29
        /*0d7e*/ 	.short	(.L_26 - .L_25)


	//   ....[0]....
.L_25:
        /*0d80*/ 	.word	0xffffffff


	//   ....[1]....
        /*0d84*/ 	.word	0xffffffff


	//   ....[2]....
        /*0d88*/ 	.word	0xffffffff


	//   ....[3]....
        /*0d8c*/ 	.word	0xffffffff


	//   ....[4]....
        /*0d90*/ 	.word	0xffffffff


	//   ....[5]....
        /*0d94*/ 	.word	0xffffffff


	//   ....[6]....
        /*0d98*/ 	.word	0xffffffff


	//----- nvinfo : EIATTR_COOP_GROUP_INSTR_OFFSETS
	.align		4
.L_26:
        /*0d9c*/ 	.byte	0x04, 0x28
        /*0d9e*/ 	.short	(.L_28 - .L_27)


	//   ....[0]....
.L_27:
        /*0da0*/ 	.word	0x00000070


	//   ....[1]....
        /*0da4*/ 	.word	0x00000090


	//   ....[2]....
        /*0da8*/ 	.word	0x00000190


	//   ....[3]....
        /*0dac*/ 	.word	0x000003b0


	//   ....[4]....
        /*0db0*/ 	.word	0x000003f0


	//   ....[5]....
        /*0db4*/ 	.word	0x000004c0


	//   ....[6]....
        /*0db8*/ 	.word	0x000009c0


	//----- nvinfo : EIATTR_REG_RECONFIG
	.align		4
.L_28:
        /*0dbc*/ 	.byte	0x01, 0x54
	.zero		2


	//----- nvinfo : EIATTR_MBARRIER_INSTR_OFFSETS
	.align		4
        /*0dc0*/ 	.byte	0x04, 0x39
        /*0dc2*/ 	.short	(.L_30 - .L_29)


	//   ....[0]....
.L_29:
        /*0dc4*/ 	.word	0x00000310
        /*0dc8*/ 	.word	0x000000ff
        /*0dcc*/ 	.word	0x00000000
        /*0dd0*/ 	.short	0x0100
        /*0dd2*/ 	.byte	0x0a
	.zero		1


	//   ....[1]....
        /*0dd4*/ 	.word	0x00000320
        /*0dd8*/ 	.word	0x000000ff
        /*0ddc*/ 	.word	0x00000020
        /*0de0*/ 	.short	0x0100
        /*0de2*/ 	.byte	0x0a
	.zero		1


	//   ....[2]....
        /*0de4*/ 	.word	0x00000330
        /*0de8*/ 	.word	0x000000ff
        /*0dec*/ 	.word	0x00000008
        /*0df0*/ 	.short	0x0100
        /*0df2*/ 	.byte	0x0a
	.zero		1


	//   ....[3]....
        /*0df4*/ 	.word	0x00000340
        /*0df8*/ 	.word	0x000000ff
        /*0dfc*/ 	.word	0x00000028
        /*0e00*/ 	.short	0x0100
        /*0e02*/ 	.byte	0x0a
	.zero		1


	//   ....[4]....
        /*0e04*/ 	.word	0x00000350
        /*0e08*/ 	.word	0x000000ff
        /*0e0c*/ 	.word	0x00000010
        /*0e10*/ 	.short	0x0100
        /*0e12*/ 	.byte	0x0a
	.zero		1


	//   ....[5]....
        /*0e14*/ 	.word	0x00000360
        /*0e18*/ 	.word	0x000000ff
        /*0e1c*/ 	.word	0x00000030
        /*0e20*/ 	.short	0x0100
        /*0e22*/ 	.byte	0x0a
	.zero		1


	//   ....[6]....
        /*0e24*/ 	.word	0x00000370
        /*0e28*/ 	.word	0x000000ff
        /*0e2c*/ 	.word	0x00000018
        /*0e30*/ 	.short	0x0100
        /*0e32*/ 	.byte	0x0a
	.zero		1


	//   ....[7]....
        /*0e34*/ 	.word	0x00000380
        /*0e38*/ 	.word	0x000000ff
        /*0e3c*/ 	.word	0x00000038
        /*0e40*/ 	.short	0x0100
        /*0e42*/ 	.byte	0x0a
	.zero		1


	//   ....[8]....
        /*0e44*/ 	.word	0x00000860
        /*0e48*/ 	.word	0x000000ff
        /*0e4c*/ 	.word	0x00000070
        /*0e50*/ 	.short	0x0100
        /*0e52*/ 	.byte	0x0e
	.zero		1


	//   ....[9]....
        /*0e54*/ 	.word	0x000008c0
        /*0e58*/ 	.word	0x000000ff
        /*0e5c*/ 	.word	0x00000078
        /*0e60*/ 	.short	0x0100
        /*0e62*/ 	.byte	0x0e
	.zero		1


	//   ....[10]....
        /*0e64*/ 	.word	0x000008f0
        /*0e68*/ 	.word	0x000000ff
        /*0e6c*/ 	.word	0x00000050
        /*0e70*/ 	.short	0x0100
        /*0e72*/ 	.byte	0x0f
	.zero		1


	//   ....[11]....
        /*0e74*/ 	.word	0x00000950
        /*0e78*/ 	.word	0x000000ff
        /*0e7c*/ 	.word	0x00000058
        /*0e80*/ 	.short	0x0100
        /*0e82*/ 	.byte	0x0f
	.zero		1


	//   ....[12]....
        /*0e84*/ 	.word	0x00000960
        /*0e88*/ 	.word	0x000000ff
        /*0e8c*/ 	.word	0x00000060
        /*0e90*/ 	.short	0x0100
        /*0e92*/ 	.byte	0x0f
	.zero		1


	//   ....[13]....
        /*0e94*/ 	.word	0x00000970
        /*0e98*/ 	.word	0x000000ff
        /*0e9c*/ 	.word	0x00000068
        /*0ea0*/ 	.short	0x0100
        /*0ea2*/ 	.byte	0x0f
	.zero		1


	//   ....[14]....
        /*0ea4*/ 	.word	0x00001860
        /*0ea8*/ 	.word	0x000000ff
        /*0eac*/ 	.word	0xfffffff8
        /*0eb0*/ 	.short	0x010a
        /*0eb2*/ 	.byte	0x13
	.zero		1


	//   ....[15]....
        /*0eb4*/ 	.word	0x00002240
        /*0eb8*/ 	.word	0x000000ff
        /*0ebc*/ 	.word	0x00000000
        /*0ec0*/ 	.short	0x010a
        /*0ec2*/ 	.byte	0x04
	.zero		1


	//   ....[16]....
        /*0ec4*/ 	.word	0x00002280
        /*0ec8*/ 	.word	0x000000ff
        /*0ecc*/ 	.word	0x00000000
        /*0ed0*/ 	.short	0x010a
        /*0ed2*/ 	.byte	0x04
	.zero		1


	//   ....[17]....
        /*0ed4*/ 	.word	0x00003460
        /*0ed8*/ 	.word	0x000000ff
        /*0edc*/ 	.word	0x00000000
        /*0ee0*/ 	.short	0x010a
        /*0ee2*/ 	.byte	0x08
	.zero		1


	//   ....[18]....
        /*0ee4*/ 	.word	0x000034a0
        /*0ee8*/ 	.word	0x000000ff
        /*0eec*/ 	.word	0x00000000
        /*0ef0*/ 	.short	0x010a
        /*0ef2*/ 	.byte	0x08
	.zero		1


	//   ....[19]....
        /*0ef4*/ 	.word	0x00004560
        /*0ef8*/ 	.word	0x000000e5
        /*0efc*/ 	.word	0x00000000
        /*0f00*/ 	.short	0x0101
        /*0f02*/ 	.byte	0x3f
	.zero		1


	//   ....[20]....
        /*0f04*/ 	.word	0x00005620
        /*0f08*/ 	.word	0x000000e3
        /*0f0c*/ 	.word	0x00000000
        /*0f10*/ 	.short	0x0101
        /*0f12*/ 	.byte	0x1e
	.zero		1


	//   ....[21]....
        /*0f14*/ 	.word	0x00005790
        /*0f18*/ 	.word	0x00000018
        /*0f1c*/ 	.word	0x00000000
        /*0f20*/ 	.short	0x0101
        /*0f22*/ 	.byte	0x3f
	.zero		1


	//   ....[22]....
        /*0f24*/ 	.word	0x00005810
        /*0f28*/ 	.word	0x000000ff
        /*0f2c*/ 	.word	0x00000008
        /*0f30*/ 	.short	0x010a
        /*0f32*/ 	.byte	0x13
	.zero		1


	//   ....[23]....
        /*0f34*/ 	.word	0x0000e990
        /*0f38*/ 	.word	0x00000000
        /*0f3c*/ 	.word	0x00000000
        /*0f40*/ 	.short	0x0101
        /*0f42*/ 	.byte	0x1e
	.zero		1


	//   ....[24]....
        /*0f44*/ 	.word	0x0000f4e0
        /*0f48*/ 	.word	0x0000000c
        /*0f4c*/ 	.word	0x00000020
        /*0f50*/ 	.short	0x010a
        /*0f52*/ 	.byte	0x3f
	.zero		1


	//   ....[25]....
        /*0f54*/ 	.word	0x0000f8c0
        /*0f58*/ 	.word	0x00000003
        /*0f5c*/ 	.word	0x00000078
        /*0f60*/ 	.short	0x0101
        /*0f62*/ 	.byte	0x3f
	.zero		1


	//   ....[26]....
        /*0f64*/ 	.word	0x000100e0
        /*0f68*/ 	.word	0x00000007
        /*0f6c*/ 	.word	0x00000000
        /*0f70*/ 	.short	0x010a
        /*0f72*/ 	.byte	0x3f
	.zero		1


	//   ....[27]....
        /*0f74*/ 	.word	0x00010160
        /*0f78*/ 	.word	0x00000009
        /*0f7c*/ 	.word	0x00000000
        /*0f80*/ 	.short	0x010a
        /*0f82*/ 	.byte	0x3f
	.zero		1


	//   ....[28]....
        /*0f84*/ 	.word	0x000101f0
        /*0f88*/ 	.word	0x00000006
        /*0f8c*/ 	.word	0x00000000
        /*0f90*/ 	.short	0x010a
        /*0f92*/ 	.byte	0x3f
	.zero		1


	//   ....[29]....
        /*0f94*/ 	.word	0x00010280
        /*0f98*/ 	.word	0x00000003
        /*0f9c*/ 	.word	0x00000000
        /*0fa0*/ 	.short	0x010a
        /*0fa2*/ 	.byte	0x3f
	.zero		1


	//   ....[30]....
        /*0fa4*/ 	.word	0x000102f0
        /*0fa8*/ 	.word	0x00000003
        /*0fac*/ 	.word	0xfffffff8
        /*0fb0*/ 	.short	0x010a
        /*0fb2*/ 	.byte	0x3f
	.zero		1


	//   ....[31]....
        /*0fb4*/ 	.word	0x00010350
        /*0fb8*/ 	.word	0x00000003
        /*0fbc*/ 	.word	0x00000000
        /*0fc0*/ 	.short	0x010a
        /*0fc2*/ 	.byte	0x3f
	.zero		1


	//   ....[32]....
        /*0fc4*/ 	.word	0x000103c0
        /*0fc8*/ 	.word	0x00000000
        /*0fcc*/ 	.word	0x00000000
        /*0fd0*/ 	.short	0x010a
        /*0fd2*/ 	.byte	0x3f
	.zero		1


	//   ....[33]....
        /*0fd4*/ 	.word	0x00010430
        /*0fd8*/ 	.word	0x00000019
        /*0fdc*/ 	.word	0x00000008
        /*0fe0*/ 	.short	0x010a
        /*0fe2*/ 	.byte	0x3f
	.zero		1


	//   ....[34]....
        /*0fe4*/ 	.word	0x00010500
        /*0fe8*/ 	.word	0x0000000c
        /*0fec*/ 	.word	0x00000020
        /*0ff0*/ 	.short	0x010a
        /*0ff2*/ 	.byte	0x3f
	.zero		1


	//   ....[35]....
        /*0ff4*/ 	.word	0x000105e0
        /*0ff8*/ 	.word	0x00000007
        /*0ffc*/ 	.word	0x00000000
        /*1000*/ 	.short	0x010a
        /*1002*/ 	.byte	0x3f
	.zero		1


	//   ....[36]....
        /*1004*/ 	.word	0x00010630
        /*1008*/ 	.word	0x00000009
        /*100c*/ 	.word	0x00000000
        /*1010*/ 	.short	0x010a
        /*1012*/ 	.byte	0x3f
	.zero		1


	//   ....[37]....
        /*1014*/ 	.word	0x00010680
        /*1018*/ 	.word	0x00000006
        /*101c*/ 	.word	0x00000000
        /*1020*/ 	.short	0x010a
        /*1022*/ 	.byte	0x3f
	.zero		1


	//----- nvinfo : EIATTR_NUM_MBARRIERS
	.align		4
.L_30:
        /*1024*/ 	.byte	0x03, 0x38
        /*1026*/ 	.short	0x000e


	//----- nvinfo : EIATTR_EXIT_INSTR_OFFSETS
	.align		4
        /*1028*/ 	.byte	0x04, 0x1c
        /*102a*/ 	.short	(.L_32 - .L_31)


	//   ....[0]....
.L_31:
        /*102c*/ 	.word	0x00001540


	//   ....[1]....
        /*1030*/ 	.word	0x000015a0


	//   ....[2]....
        /*1034*/ 	.word	0x0000f1a0


	//   ....[3]....
        /*1038*/ 	.word	0x0000f1d0


	//   ....[4]....
        /*103c*/ 	.word	0x000102d0


	//----- nvinfo : EIATTR_MAX_THREADS
	.align		4
.L_32:
        /*1040*/ 	.byte	0x04, 0x05
        /*1042*/ 	.short	(.L_34 - .L_33)
.L_33:
        /*1044*/ 	.word	0x00000180
        /*1048*/ 	.word	0x00000001
        /*104c*/ 	.word	0x00000001


	//----- nvinfo : EIATTR_CRS_STACK_SIZE
	.align		4
.L_34:
        /*1050*/ 	.byte	0x04, 0x1e
        /*1052*/ 	.short	(.L_36 - .L_35)
.L_35:
        /*1054*/ 	.word	0x00000000


	//----- nvinfo : EIATTR_CBANK_PARAM_SIZE
	.align		4
.L_36:
        /*1058*/ 	.byte	0x03, 0x19
        /*105a*/ 	.short	0x0470


	//----- nvinfo : EIATTR_PARAM_CBANK
	.align		4
        /*105c*/ 	.byte	0x04, 0x0a
        /*105e*/ 	.short	(.L_38 - .L_37)
	.align		4
.L_37:
        /*1060*/ 	.word	index@(.nv.constant0._ZN7cutlass13device_kernelINS_4gemm6kernel13GemmUniversalIN4cute5tupleIJiiiiEEENS1_10collective13CollectiveMmaINS1_37MainloopSm90TmaGmmaWarpSpecializedFP8ILi4ENS5_IJNS4_1CILi2EEENSA_ILi1EEESC_EEENS1_32KernelTmaWarpSpecializedPingpongEEENS5_IJNSA_ILi64EEENSA_ILi256EEESG_EEENS_12float_e5m2_tENS5_IJlSC_lEEESJ_SK_NS4_8TiledMMAINS4_8MMA_AtomIJNS4_4SM904GMMA31MMA_64x256x32_F32E5M2E5M2_SS_TNILNSO_7ScaleInE1ELSQ_1EEEEEENS4_6LayoutINS5_IJSC_SC_SC_EEENS5_IJNSA_ILi0EEESV_SV_EEEEENS5_IJNS4_10UnderscoreESY_SY_EEEEENS4_13SM90_TMA_LOADENS4_14ComposedLayoutINS4_7SwizzleILi2ELi4ELi3EEENS4_18smem_ptr_flag_bitsILi8EEENST_INS5_IJNSA_ILi8EEESG_EEENS5_IJSG_SC_EEEEEEEvNS4_8identityENS4_23SM90_TMA_LOAD_MULTICASTES1B_vS1C_EENS_8epilogue10collective6detail29Sm90TmaWarpSpecializedAdapterINS1G_15DefaultEpilogueISJ_SK_SK_NS1F_6thread17LinearCombinationISJ_Li1EffLNS1K_9ScaleType4KindE0ELNS_15FloatRoundStyleE2ESJ_EENS1_15EpilogueDefaultEEEEEvvEEEEvNT_6ParamsE)
        /*1064*/ 	.short	0x0210
        /*1066*/ 	.short	0x0470


	//----- nvinfo : EIATTR_SW_WAR
	.align		4
.L_38:
        /*1068*/ 	.byte	0x04, 0x36
        /*106a*/ 	.short	(.L_40 - .L_39)
.L_39:
        /*106c*/ 	.word	0x00000008
.L_40:


//--------------------- .nv.callgraph             --------------------------
	.section	.nv.callgraph,"",@"SHT_CUDA_CALLGRAPH"
	.align	4
	.sectionentsize	8
	.align		4
        /*0000*/ 	.word	0x00000000
	.align		4
        /*0004*/ 	.word	0xffffffff
	.align		4
        /*0008*/ 	.word	0x00000000
	.align		4
        /*000c*/ 	.word	0xfffffffe
	.align		4
        /*0010*/ 	.word	0x00000000
	.align		4
        /*0014*/ 	.word	0xfffffffd
	.align		4
        /*0018*/ 	.word	0x00000000
	.align		4
        /*001c*/ 	.word	0xfffffffc


//--------------------- .nv.constant4             --------------------------
	.section	.nv.constant4,"a",@progbits
	.align	8
	.align		8
.nv.constant4:
        /*0000*/ 	.dword	_ZN39_INTERNAL_499876b6_4_k_cu_686ad0b1_52664cuda3std3__45__cpo5beginE
	.align		8
        /*0008*/ 	.dword	_ZN39_INTERNAL_499876b6_4_k_cu_686ad0b1_52664cuda3std3__45__cpo3endE
	.align		8
        /*0010*/ 	.dword	_ZN39_INTERNAL_499876b6_4_k_cu_686ad0b1_52664cuda3std3__45__cpo6cbeginE
	.align		8
        /*0018*/ 	.dword	_ZN39_INTERNAL_499876b6_4_k_cu_686ad0b1_52664cuda3std3__45__cpo4cendE
	.align		8
        /*0020*/ 	.dword	_ZN39_INTERNAL_499876b6_4_k_cu_686ad0b1_52664cuda3std3__441_GLOBAL__N__499876b6_4_k_cu_686ad0b1_52666ignoreE
	.align		8
        /*0028*/ 	.dword	_ZN39_INTERNAL_499876b6_4_k_cu_686ad0b1_52664cuda3std3__419piecewise_constructE
	.align		8
        /*0030*/ 	.dword	_ZN39_INTERNAL_499876b6_4_k_cu_686ad0b1_52664cuda3std3__48in_placeE
	.align		8
        /*0038*/ 	.dword	_ZN39_INTERNAL_499876b6_4_k_cu_686ad0b1_52664cuda3std6ranges3__45__cpo4swapE
	.align		8
        /*0040*/ 	.dword	_ZN39_INTERNAL_499876b6_4_k_cu_686ad0b1_52664cuda3std6ranges3__45__cpo9iter_moveE
	.align		8
        /*0048*/ 	.dword	_ZN39_INTERNAL_499876b6_4_k_cu_686ad0b1_52664cute7productE
	.align		8
        /*0050*/ 	.dword	_ZN39_INTERNAL_499876b6_4_k_cu_686ad0b1_52664cute1_E


//--------------------- .text._ZN7cutlass13device_kernelINS_4gemm6kernel13GemmUniversalIN4cute5tupleIJiiiiEEENS1_10collective13CollectiveMmaINS1_37MainloopSm90TmaGmmaWarpSpecializedFP8ILi4ENS5_IJNS4_1CILi2EEENSA_ILi1EEESC_EEENS1_32KernelTmaWarpSpecializedPingpongEEENS5_IJNSA_ILi64EEENSA_ILi256EEESG_EEENS_12float_e5m2_tENS5_IJlSC_lEEESJ_SK_NS4_8TiledMMAINS4_8MMA_AtomIJNS4_4SM904GMMA31MMA_64x256x32_F32E5M2E5M2_SS_TNILNSO_7ScaleInE1ELSQ_1EEEEEENS4_6LayoutINS5_IJSC_SC_SC_EEENS5_IJNSA_ILi0EEESV_SV_EEEEENS5_IJNS4_10UnderscoreESY_SY_EEEEENS4_13SM90_TMA_LOADENS4_14ComposedLayoutINS4_7SwizzleILi2ELi4ELi3EEENS4_18smem_ptr_flag_bitsILi8EEENST_INS5_IJNSA_ILi8EEESG_EEENS5_IJSG_SC_EEEEEEEvNS4_8identityENS4_23SM90_TMA_LOAD_MULTICASTES1B_vS1C_EENS_8epilogue10collective6detail29Sm90TmaWarpSpecializedAdapterINS1G_15DefaultEpilogueISJ_SK_SK_NS1F_6thread17LinearCombinationISJ_Li1EffLNS1K_9ScaleType4KindE0ELNS_15FloatRoundStyleE2ESJ_EENS1_15EpilogueDefaultEEEEEvvEEEEvNT_6ParamsE --------------------------
	.section	.text._ZN7cutlass13device_kernelINS_4gemm6kernel13GemmUniversalIN4cute5tupleIJiiiiEEENS1_10collective13CollectiveMmaINS1_37MainloopSm90TmaGmmaWarpSpecializedFP8ILi4ENS5_IJNS4_1CILi2EEENSA_ILi1EEESC_EEENS1_32KernelTmaWarpSpecializedPingpongEEENS5_IJNSA_ILi64EEENSA_ILi256EEESG_EEENS_12float_e5m2_tENS5_IJlSC_lEEESJ_SK_NS4_8TiledMMAINS4_8MMA_AtomIJNS4_4SM904GMMA31MMA_64x256x32_F32E5M2E5M2_SS_TNILNSO_7ScaleInE1ELSQ_1EEEEEENS4_6LayoutINS5_IJSC_SC_SC_EEENS5_IJNSA_ILi0EEESV_SV_EEEEENS5_IJNS4_10UnderscoreESY_SY_EEEEENS4_13SM90_TMA_LOADENS4_14ComposedLayoutINS4_7SwizzleILi2ELi4ELi3EEENS4_18smem_ptr_flag_bitsILi8EEENST_INS5_IJNSA_ILi8EEESG_EEENS5_IJSG_SC_EEEEEEEvNS4_8identityENS4_23SM90_TMA_LOAD_MULTICASTES1B_vS1C_EENS_8epilogue10collective6detail29Sm90TmaWarpSpecializedAdapterINS1G_15DefaultEpilogueISJ_SK_SK_NS1F_6thread17LinearCombinationISJ_Li1EffLNS1K_9ScaleType4KindE0ELNS_15FloatRoundStyleE2ESJ_EENS1_15EpilogueDefaultEEEEEvvEEEEvNT_6ParamsE,"ax",@progbits
	.align	128
.text._ZN7cutlass13device_kernelINS_4gemm6kernel13GemmUniversalIN4cute5tupleIJiiiiEEENS1_10collective13CollectiveMmaINS1_37MainloopSm90TmaGmmaWarpSpecializedFP8ILi4ENS5_IJNS4_1CILi2EEENSA_ILi1EEESC_EEENS1_32KernelTmaWarpSpecializedPingpongEEENS5_IJNSA_ILi64EEENSA_ILi256EEESG_EEENS_12float_e5m2_tENS5_IJlSC_lEEESJ_SK_NS4_8TiledMMAINS4_8MMA_AtomIJNS4_4SM904GMMA31MMA_64x256x32_F32E5M2E5M2_SS_TNILNSO_7ScaleInE1ELSQ_1EEEEEENS4_6LayoutINS5_IJSC_SC_SC_EEENS5_IJNSA_ILi0EEESV_SV_EEEEENS5_IJNS4_10UnderscoreESY_SY_EEEEENS4_13SM90_TMA_LOADENS4_14ComposedLayoutINS4_7SwizzleILi2ELi4ELi3EEENS4_18smem_ptr_flag_bitsILi8EEENST_INS5_IJNSA_ILi8EEESG_EEENS5_IJSG_SC_EEEEEEEvNS4_8identityENS4_23SM90_TMA_LOAD_MULTICASTES1B_vS1C_EENS_8epilogue10collective6detail29Sm90TmaWarpSpecializedAdapterINS1G_15DefaultEpilogueISJ_SK_SK_NS1F_6thread17LinearCombinationISJ_Li1EffLNS1K_9ScaleType4KindE0ELNS_15FloatRoundStyleE2ESJ_EENS1_15EpilogueDefaultEEEEEvvEEEEvNT_6ParamsE:
        .type           _ZN7cutlass13device_kernelINS_4gemm6kernel13GemmUniversalIN4cute5tupleIJiiiiEEENS1_10collective13CollectiveMmaINS1_37MainloopSm90TmaGmmaWarpSpecializedFP8ILi4ENS5_IJNS4_1CILi2EEENSA_ILi1EEESC_EEENS1_32KernelTmaWarpSpecializedPingpongEEENS5_IJNSA_ILi64EEENSA_ILi256EEESG_EEENS_12float_e5m2_tENS5_IJlSC_lEEESJ_SK_NS4_8TiledMMAINS4_8MMA_AtomIJNS4_4SM904GMMA31MMA_64x256x32_F32E5M2E5M2_SS_TNILNSO_7ScaleInE1ELSQ_1EEEEEENS4_6LayoutINS5_IJSC_SC_SC_EEENS5_IJNSA_ILi0EEESV_SV_EEEEENS5_IJNS4_10UnderscoreESY_SY_EEEEENS4_13SM90_TMA_LOADENS4_14ComposedLayoutINS4_7SwizzleILi2ELi4ELi3EEENS4_18smem_ptr_flag_bitsILi8EEENST_INS5_IJNSA_ILi8EEESG_EEENS5_IJSG_SC_EEEEEEEvNS4_8identityENS4_23SM90_TMA_LOAD_MULTICASTES1B_vS1C_EENS_8epilogue10collective6detail29Sm90TmaWarpSpecializedAdapterINS1G_15DefaultEpilogueISJ_SK_SK_NS1F_6thread17LinearCombinationISJ_Li1EffLNS1K_9ScaleType4KindE0ELNS_15FloatRoundStyleE2ESJ_EENS1_15EpilogueDefaultEEEEEvvEEEEvNT_6ParamsE,@function
        .size           _ZN7cutlass13device_kernelINS_4gemm6kernel13GemmUniversalIN4cute5tupleIJiiiiEEENS1_10collective13CollectiveMmaINS1_37MainloopSm90TmaGmmaWarpSpecializedFP8ILi4ENS5_IJNS4_1CILi2EEENSA_ILi1EEESC_EEENS1_32KernelTmaWarpSpecializedPingpongEEENS5_IJNSA_ILi64EEENSA_ILi256EEESG_EEENS_12float_e5m2_tENS5_IJlSC_lEEESJ_SK_NS4_8TiledMMAINS4_8MMA_AtomIJNS4_4SM904GMMA31MMA_64x256x32_F32E5M2E5M2_SS_TNILNSO_7ScaleInE1ELSQ_1EEEEEENS4_6LayoutINS5_IJSC_SC_SC_EEENS5_IJNSA_ILi0EEESV_SV_EEEEENS5_IJNS4_10UnderscoreESY_SY_EEEEENS4_13SM90_TMA_LOADENS4_14ComposedLayoutINS4_7SwizzleILi2ELi4ELi3EEENS4_18smem_ptr_flag_bitsILi8EEENST_INS5_IJNSA_ILi8EEESG_EEENS5_IJSG_SC_EEEEEEEvNS4_8identityENS4_23SM90_TMA_LOAD_MULTICASTES1B_vS1C_EENS_8epilogue10collective6detail29Sm90TmaWarpSpecializedAdapterINS1G_15DefaultEpilogueISJ_SK_SK_NS1F_6thread17LinearCombinationISJ_Li1EffLNS1K_9ScaleType4KindE0ELNS_15FloatRoundStyleE2ESJ_EENS1_15EpilogueDefaultEEEEEvvEEEEvNT_6ParamsE,(.L_x_335 - _ZN7cutlass13device_kernelINS_4gemm6kernel13GemmUniversalIN4cute5tupleIJiiiiEEENS1_10collective13CollectiveMmaINS1_37MainloopSm90TmaGmmaWarpSpecializedFP8ILi4ENS5_IJNS4_1CILi2EEENSA_ILi1EEESC_EEENS1_32KernelTmaWarpSpecializedPingpongEEENS5_IJNSA_ILi64EEENSA_ILi256EEESG_EEENS_12float_e5m2_tENS5_IJlSC_lEEESJ_SK_NS4_8TiledMMAINS4_8MMA_AtomIJNS4_4SM904GMMA31MMA_64x256x32_F32E5M2E5M2_SS_TNILNSO_7ScaleInE1ELSQ_1EEEEEENS4_6LayoutINS5_IJSC_SC_SC_EEENS5_IJNSA_ILi0EEESV_SV_EEEEENS5_IJNS4_10UnderscoreESY_SY_EEEEENS4_13SM90_TMA_LOADENS4_14ComposedLayoutINS4_7SwizzleILi2ELi4ELi3EEENS4_18smem_ptr_flag_bitsILi8EEENST_INS5_IJNSA_ILi8EEESG_EEENS5_IJSG_SC_EEEEEEEvNS4_8identityENS4_23SM90_TMA_LOAD_MULTICASTES1B_vS1C_EENS_8epilogue10collective6detail29Sm90TmaWarpSpecializedAdapterINS1G_15DefaultEpilogueISJ_SK_SK_NS1F_6thread17LinearCombinationISJ_Li1EffLNS1K_9ScaleType4KindE0ELNS_15FloatRoundStyleE2ESJ_EENS1_15EpilogueDefaultEEEEEvvEEEEvNT_6ParamsE)
        .other          _ZN7cutlass13device_kernelINS_4gemm6kernel13GemmUniversalIN4cute5tupleIJiiiiEEENS1_10collective13CollectiveMmaINS1_37MainloopSm90TmaGmmaWarpSpecializedFP8ILi4ENS5_IJNS4_1CILi2EEENSA_ILi1EEESC_EEENS1_32KernelTmaWarpSpecializedPingpongEEENS5_IJNSA_ILi64EEENSA_ILi256EEESG_EEENS_12float_e5m2_tENS5_IJlSC_lEEESJ_SK_NS4_8TiledMMAINS4_8MMA_AtomIJNS4_4SM904GMMA31MMA_64x256x32_F32E5M2E5M2_SS_TNILNSO_7ScaleInE1ELSQ_1EEEEEENS4_6LayoutINS5_IJSC_SC_SC_EEENS5_IJNSA_ILi0EEESV_SV_EEEEENS5_IJNS4_10UnderscoreESY_SY_EEEEENS4_13SM90_TMA_LOADENS4_14ComposedLayoutINS4_7SwizzleILi2ELi4ELi3EEENS4_18smem_ptr_flag_bitsILi8EEENST_INS5_IJNSA_ILi8EEESG_EEENS5_IJSG_SC_EEEEEEEvNS4_8identityENS4_23SM90_TMA_LOAD_MULTICASTES1B_vS1C_EENS_8epilogue10collective6detail29Sm90TmaWarpSpecializedAdapterINS1G_15DefaultEpilogueISJ_SK_SK_NS1F_6thread17LinearCombinationISJ_Li1EffLNS1K_9ScaleType4KindE0ELNS_15FloatRoundStyleE2ESJ_EENS1_15EpilogueDefaultEEEEEvvEEEEvNT_6ParamsE,@"STO_CUDA_ENTRY STV_DEFAULT"
_ZN7cutlass13device_kernelINS_4gemm6kernel13GemmUniversalIN4cute5tupleIJiiiiEEENS1_10collective13CollectiveMmaINS1_37MainloopSm90TmaGmmaWarpSpecializedFP8ILi4ENS5_IJNS4_1CILi2EEENSA_ILi1EEESC_EEENS1_32KernelTmaWarpSpecializedPingpongEEENS5_IJNSA_ILi64EEENSA_ILi256EEESG_EEENS_12float_e5m2_tENS5_IJlSC_lEEESJ_SK_NS4_8TiledMMAINS4_8MMA_AtomIJNS4_4SM904GMMA31MMA_64x256x32_F32E5M2E5M2_SS_TNILNSO_7ScaleInE1ELSQ_1EEEEEENS4_6LayoutINS5_IJSC_SC_SC_EEENS5_IJNSA_ILi0EEESV_SV_EEEEENS5_IJNS4_10UnderscoreESY_SY_EEEEENS4_13SM90_TMA_LOADENS4_14ComposedLayoutINS4_7SwizzleILi2ELi4ELi3EEENS4_18smem_ptr_flag_bitsILi8EEENST_INS5_IJNSA_ILi8EEESG_EEENS5_IJSG_SC_EEEEEEEvNS4_8identityENS4_23SM90_TMA_LOAD_MULTICASTES1B_vS1C_EENS_8epilogue10collective6detail29Sm90TmaWarpSpecializedAdapterINS1G_15DefaultEpilogueISJ_SK_SK_NS1F_6thread17LinearCombinationISJ_Li1EffLNS1K_9ScaleType4KindE0ELNS_15FloatRoundStyleE2ESJ_EENS1_15EpilogueDefaultEEEEEvvEEEEvNT_6ParamsE:
[----:B------:R-:W0:Y:S02]  /*0000*/  LDC R1, c[0x0][0x28] ;  /* 0x00000a00ff017b82 */ /* 0x000e240000000800 */
[----:B0-----:R-:W-:Y:S01]  /*0010*/  VIADD R1, R1, 0xfffffee8 ;  /* 0xfffffee801017836 */ /* 0x001fe20000000000 */
[----:B------:R-:W0:Y:S01]  /*0020*/  S2R R2, SR_TID.X ;  /* 0x0000000000027919 */ /* 0x000e220000002100 */
[----:B------:R-:W-:Y:S01]  /*0030*/  ELECT P0, URZ, PT ;  /* 0x00000000003f782f */ /* 0x000fe20003800000 */
[----:B------:R-:W-:Y:S01]  /*0040*/  BSSY B0, `(.L_x_0) ;  /* 0x0000014000007945 */ /* 0x000fe20003800000 */
[--C-:B0-----:R-:W-:Y:S02]  /*0050*/  SHF.R.U32.HI R0, RZ, 0x5, R2.reuse ;  /* 0x00000005ff007819 */ /* 0x101fe40000011602 */
[----:B------:R-:W-:-:S03]  /*0060*/  SHF.R.U32.HI R4, RZ, 0x7, R2 ;  /* 0x00000007ff047819 */ /* 0x000fc60000011602 */
[----:B------:R-:W0:Y:S02]  /*0070*/  SHFL.IDX PT, R3, R0, RZ, 0x1f ;  /* 0x00001fff00037589 */ /* 0x000e2400000e0000 */
[----:B0-----:R-:W-:Y:S02]  /*0080*/  R2UR UR6, R3 ;  /* 0x00000000030672ca */ /* 0x001fe400000e0000 */
[----:B------:R0:W1:Y:S11]  /*0090*/  SHFL.IDX PT, R3, R4, RZ, 0x1f ;  /* 0x00001fff04037589 */ /* 0x00007600000e0000 */
[----:B------:R-:W-:-:S02]  /*00a0*/  USHF.R.S32.HI UR4, URZ, 0x1f, UR6 ;  /* 0x0000001f3f047899 */ /* 0x000fc40008011406 */
[----:B------:R-:W-:Y:S02]  /*00b0*/  ISETP.NE.OR P0, PT, RZ, UR6, !P0 ;  /* 0x00000006ff007c0c */ /* 0x000fe4000c705670 */
[----:B------:R-:W-:-:S04]  /*00c0*/  ULEA.HI UR4, UR4, UR6, URZ, 0x2 ;  /* 0x0000000604047291 */ /* 0x000fc8000f8f103f */
[----:B------:R-:W-:-:S04]  /*00d0*/  ULOP3.LUT UR4, UR4, 0xfffffffc, URZ, 0xc0, !UPT ;  /* 0xfffffffc04047892 */ /* 0x000fc8000f8ec03f */
[----:B------:R-:W-:-:S03]  /*00e0*/  UIADD3 UR6, UR6, -UR4, URZ ;  /* 0x8000000406067290 */ /* 0x000fc6000fffe03f */
[----:B01----:R-:W-:Y:S09]  /*00f0*/  @P0 BRA `(.L_x_1) ;  /* 0x0000000000200947 */ /* 0x003ff20003800000 */
[----:B------:R-:W-:Y:S02]  /*0100*/  ULDC.64 UR4, c[0x0][0x198] ;  /* 0x0000660000047ab9 */ /* 0x000fe40000000a00 */
[----:B------:R-:W-:Y:S02]  /*0110*/  UIADD3 UR8, UP0, UR4, 0xf0, URZ ;  /* 0x000000f004087890 */ /* 0x000fe4000ff1e03f */
[----:B------:R-:W-:Y:S02]  /*0120*/  UIADD3 UR4, UP1, UR4, 0x1f0, URZ ;  /* 0x000001f004047890 */ /* 0x000fe4000ff3e03f */
[----:B------:R-:W-:Y:S02]  /*0130*/  UIADD3.X UR9, URZ, UR5, URZ, UP0, !UPT ;  /* 0x000000053f097290 */ /* 0x000fe400087fe43f */
[----:B------:R-:W-:-:S07]  /*0140*/  UIADD3.X UR5, URZ, UR5, URZ, UP1, !UPT ;  /* 0x000000053f057290 */ /* 0x000fce0008ffe43f */
[----:B------:R0:W-:Y:S02]  /*0150*/  UTMACCTL.PF [UR8] ;  /* 0x00000000080079b9 */ /* 0x0001e40008040000 */
[----:B------:R0:W-:Y:S02]  /*0160*/  UTMACCTL.PF [UR4] ;  /* 0x00000000040079b9 */ /* 0x0001e40008040000 */
[----:B0-----:R-:W-:Y:S01]  /*0170*/  NOP ;  /* 0x0000000000007918 */ /* 0x001fe20000000000 */
.L_x_1:
[----:B------:R-:W-:Y:S05]  /*0180*/  BSYNC B0 ;  /* 0x0000000000007941 */ /* 0x000fea0003800000 */
.L_x_0:
[----:B------:R-:W0:Y:S01]  /*0190*/  SHFL.IDX PT, R5, R0, RZ, 0x1f ;  /* 0x00001fff00057589 */ /* 0x000e2200000e0000 */
[----:B------:R-:W-:Y:S01]  /*01a0*/  R2UR UR17, R3 ;  /* 0x00000000031172ca */ /* 0x000fe200000e0000 */
[----:B------:R-:W-:-:S04]  /*01b0*/  UISETP.NE.AND UP0, UPT, UR6, 0x3, UPT ;  /* 0x000000030600788c */ /* 0x000fc8000bf05270 */
[----:B------:R-:W-:-:S08]  /*01c0*/  UISETP.EQ.OR UP0, UPT, UR6, URZ, !UP0 ;  /* 0x0000003f0600728c */ /* 0x000fd0000c702670 */
[----:B------:R-:W-:Y:S02]  /*01d0*/  UIADD3 UR18, UR17, -0x1, URZ ;  /* 0xffffffff11127890 */ /* 0x000fe4000fffe03f */
[----:B------:R-:W-:Y:S02]  /*01e0*/  UISETP.EQ.AND UP0, UPT, UR17, URZ, UP0 ;  /* 0x0000003f1100728c */ /* 0x000fe40008702270 */
[----:B------:R-:W-:Y:S02]  /*01f0*/  UISETP.GE.U32.AND UP1, UPT, UR18, 0x2, UPT ;  /* 0x000000021200788c */ /* 0x000fe4000bf26070 */
[----:B------:R-:W-:Y:S01]  /*0200*/  USEL UR7, URZ, 0x1, !UP0 ;  /* 0x000000013f077887 */ /* 0x000fe2000c000000 */
[----:B0-----:R-:W-:-:S03]  /*0210*/  ISETP.NE.AND P0, PT, R5, RZ, PT ;  /* 0x000000ff0500720c */ /* 0x001fc60003f05270 */
[----:B------:R-:W-:-:S10]  /*0220*/  USEL UR7, UR7, 0x2, UP1 ;  /* 0x0000000207077887 */ /* 0x000fd40008800000 */
[----:B------:R-:W-:Y:S05]  /*0230*/  @P0 BRA `(.L_x_2) ;  /* 0x0000000000580947 */ /* 0x000fea0003800000 */
[----:B------:R-:W0:Y:S01]  /*0240*/  S2UR UR10, SR_CgaCtaId ;  /* 0x00000000000a79c3 */ /* 0x000e220000008800 */
[----:B------:R-:W-:Y:S01]  /*0250*/  UMOV UR4, 0x400 ;  /* 0x0000040000047882 */ /* 0x000fe20000000000 */
[----:B------:R-:W-:Y:S01]  /*0260*/  UMOV UR5, 0x1 ;  /* 0x0000000100057882 */ /* 0x000fe20000000000 */
[----:B------:R-:W-:Y:S01]  /*0270*/  UMOV UR8, 0x2 ;  /* 0x0000000200087882 */ /* 0x000fe20000000000 */
[----:B------:R-:W-:Y:S01]  /*0280*/  ELECT P0, URZ, PT ;  /* 0x00000000003f782f */ /* 0x000fe20003800000 */
[----:B------:R-:W-:-:S04]  /*0290*/  UIADD3 UR8, -UR8, 0x100000, URZ ;  /* 0x0010000008087890 */ /* 0x000fc8000fffe13f */
[----:B------:R-:W-:Y:S02]  /*02a0*/  USHF.L.U32 UR9, UR8, 0xb, URZ ;  /* 0x0000000b08097899 */ /* 0x000fe4000800063f */
[----:B------:R-:W-:Y:S02]  /*02b0*/  USHF.L.U32 UR8, UR8, 0x1, URZ ;  /* 0x0000000108087899 */ /* 0x000fe4000800063f */
[----:B0-----:R-:W-:Y:S02]  /*02c0*/  ULEA UR10, UR10, UR4, 0x18 ;  /* 0x000000040a0a7291 */ /* 0x001fe4000f8ec03f */
[----:B------:R-:W-:-:S04]  /*02d0*/  UIADD3 UR4, -UR5, 0x100000, URZ ;  /* 0x0010000005047890 */ /* 0x000fc8000fffe13f */
[----:B------:R-:W-:Y:S02]  /*02e0*/  USHF.L.U32 UR5, UR4, 0xb, URZ ;  /* 0x0000000b04057899 */ /* 0x000fe4000800063f */
[----:B------:R-:W-:Y:S01]  /*02f0*/  USHF.L.U32 UR4, UR4, 0x1, URZ ;  /* 0x0000000104047899 */ /* 0x000fe2000800063f */
[----:B------:R-:W0:Y:S11]  /*0300*/  FENCE.VIEW.ASYNC.S ;  /* 0x00000000000073c6 */ /* 0x000e360000000000 */
[----:B0-----:R0:W1:Y:S01]  /*0310*/  SYNCS.EXCH.64 URZ, [UR10], UR4 ;  /* 0x000000040a3f75b2 */ /* 0x0010620008000100 */
[----:B------:R0:W2:Y:S01]  /*0320*/  SYNCS.EXCH.64 URZ, [UR10+0x20], UR8 ;  /* 0x000020080a3f75b2 */ /* 0x0000a20008000100 */
[----:B------:R0:W3:Y:S01]  /*0330*/  SYNCS.EXCH.64 URZ, [UR10+0x8], UR4 ;  /* 0x000008040a3f75b2 */ /* 0x0000e20008000100 */
[----:B------:R0:W4:Y:S01]  /*0340*/  SYNCS.EXCH.64 URZ, [UR10+0x28], UR8 ;  /* 0x000028080a3f75b2 */ /* 0x0001220008000100 */
[----:B------:R0:W0:Y:S01]  /*0350*/  SYNCS.EXCH.64 URZ, [UR10+0x10], UR4 ;  /* 0x000010040a3f75b2 */ /* 0x0000220008000100 */
[----:B------:R0:W0:Y:S01]  /*0360*/  SYNCS.EXCH.64 URZ, [UR10+0x30], UR8 ;  /* 0x000030080a3f75b2 */ /* 0x0000220008000100 */
[----:B------:R0:W0:Y:S01]  /*0370*/  SYNCS.EXCH.64 URZ, [UR10+0x18], UR4 ;  /* 0x000018040a3f75b2 */ /* 0x0000220008000100 */
[----:B------:R0:W0:Y:S01]  /*0380*/  SYNCS.EXCH.64 URZ, [UR10+0x38], UR8 ;  /* 0x000038080a3f75b2 */ /* 0x0000220008000100 */
[----:B------:R-:W-:Y:S01]  /*0390*/  NOP ;  /* 0x0000000000007918 */ /* 0x000fe20000000000 */
.L_x_2:
[----:B------:R-:W5:Y:S01]  /*03a0*/  S2UR UR11, SR_CTAID.X ;  /* 0x00000000000b79c3 */ /* 0x000f620000002500 */
[----:B------:R-:W1:Y:S01]  /*03b0*/  SHFL.IDX PT, R8, R0, RZ, 0x1f ;  /* 0x00001fff00087589 */ /* 0x000e6200000e0000 */
[----:B------:R-:W-:Y:S01]  /*03c0*/  SHF.R.S32.HI R3, RZ, 0x1f, R2 ;  /* 0x0000001fff037819 */ /* 0x000fe20000011402 */
[----:B0-----:R-:W-:Y:S01]  /*03d0*/  ULDC UR4, c[0x0][0x150] ;  /* 0x0000540000047ab9 */ /* 0x001fe20000000800 */
[----:B------:R-:W-:Y:S01]  /*03e0*/  ELECT P0, URZ, PT ;  /* 0x00000000003f782f */ /* 0x000fe20003800000 */
[----:B------:R0:W2:Y:S01]  /*03f0*/  SHFL.IDX PT, R9, R0, RZ, 0x1f ;  /* 0x00001fff00097589 */ /* 0x0000a200000e0000 */
[----:B------:R-:W-:Y:S02]  /*0400*/  LEA.HI R3, R3, R2, RZ, 0x7 ;  /* 0x0000000203037211 */ /* 0x000fe400078f38ff */
[----:B------:R-:W-:Y:S01]  /*0410*/  ELECT P1, URZ, PT ;  /* 0x00000000003f782f */ /* 0x000fe20003820000 */
[----:B------:R-:W3:Y:S01]  /*0420*/  S2UR UR9, SR_CTAID.Y ;  /* 0x00000000000979c3 */ /* 0x000ee20000002600 */
[----:B------:R-:W-:Y:S01]  /*0430*/  ULDC UR8, c[0x0][0x144] ;  /* 0x0000510000087ab9 */ /* 0x000fe20000000800 */
[----:B------:R-:W-:Y:S01]  /*0440*/  LOP3.LUT R3, R3, 0xffffff80, RZ, 0xc0, !PT ;  /* 0xffffff8003037812 */ /* 0x000fe200078ec0ff */
[----:B------:R-:W-:Y:S01]  /*0450*/  UMOV UR19, 0x80 ;  /* 0x0000008000137882 */ /* 0x000fe20000000000 */
[----:B------:R-:W-:Y:S01]  /*0460*/  NOP ;  /* 0x0000000000007918 */ /* 0x000fe20000000000 */
[----:B0-----:R-:W-:Y:S01]  /*0470*/  SHF.R.S32.HI R0, RZ, 0x1f, R5 ;  /* 0x0000001fff007819 */ /* 0x001fe20000011405 */
[----:B------:R-:W-:Y:S01]  /*0480*/  NOP ;  /* 0x0000000000007918 */ /* 0x000fe20000000000 */
[----:B------:R-:W-:Y:S01]  /*0490*/  IMAD.IADD R3, R2, 0x1, -R3 ;  /* 0x0000000102037824 */ /* 0x000fe200078e0a03 */
[----:B------:R-:W-:Y:S01]  /*04a0*/  ULDC UR20, c[0x0][0x148] ;  /* 0x0000520000147ab9 */ /* 0x000fe20000000800 */
[----:B------:R-:W-:Y:S01]  /*04b0*/  LEA.HI R0, R0, R5, RZ, 0x2 ;  /* 0x0000000500007211 */ /* 0x000fe200078f10ff */
[----:B------:R-:W0:Y:S01]  /*04c0*/  SHFL.IDX PT, R4, R4, RZ, 0x1f ;  /* 0x00001fff04047589 */ /* 0x000e2200000e0000 */
[----:B------:R-:W-:-:S02]  /*04d0*/  ISETP.NE.AND P2, PT, RZ, UR17, PT ;  /* 0x00000011ff007c0c */ /* 0x000fc4000bf45270 */
[----:B------:R-:W-:Y:S02]  /*04e0*/  SHF.R.S32.HI R6, RZ, 0x1f, R3 ;  /* 0x0000001fff067819 */ /* 0x000fe40000011403 */
[----:B------:R-:W-:Y:S02]  /*04f0*/  LOP3.LUT R0, R0, 0x3ffffffc, RZ, 0xc0, !PT ;  /* 0x3ffffffc00007812 */ /* 0x000fe400078ec0ff */
[----:B-----5:R-:W-:Y:S02]  /*0500*/  I2FP.F32.U32 R10, UR11 ;  /* 0x0000000b000a7c45 */ /* 0x020fe40008201000 */
[----:B------:R-:W-:Y:S01]  /*0510*/  LEA.HI R7, R6, R3, RZ, 0x3 ;  /* 0x0000000306077211 */ /* 0x000fe200078f18ff */
[----:B------:R-:W-:Y:S01]  /*0520*/  IMAD.IADD R0, R5, 0x1, -R0 ;  /* 0x0000000105007824 */ /* 0x000fe200078e0a00 */
[----:B-1----:R-:W-:Y:S01]  /*0530*/  ISETP.NE.OR P0, PT, R8, RZ, !P0 ;  /* 0x000000ff0800720c */ /* 0x002fe20004705670 */
[----:B------:R-:W-:Y:S01]  /*0540*/  FMUL R10, R10, UR4 ;  /* 0x000000040a0a7c20 */ /* 0x000fe20008400000 */
[--C-:B------:R-:W-:Y:S01]  /*0550*/  SHF.R.S32.HI R8, RZ, 0x3, R7.reuse ;  /* 0x00000003ff087819 */ /* 0x100fe20000011407 */
[----:B------:R-:W-:Y:S01]  /*0560*/  ULDC UR4, c[0x0][0x154] ;  /* 0x0000550000047ab9 */ /* 0x000fe20000000800 */
[----:B------:R-:W-:-:S02]  /*0570*/  SHF.R.S32.HI R7, RZ, 0x1f, R7 ;  /* 0x0000001fff077819 */ /* 0x000fc40000011407 */
[----:B--2---:R-:W-:Y:S01]  /*0580*/  ISETP.NE.OR P1, PT, R9, RZ, !P1 ;  /* 0x000000ff0900720c */ /* 0x004fe20004f25670 */
[----:B------:R-:W1:Y:S01]  /*0590*/  F2I.U32.TRUNC.NTZ R10, R10 ;  /* 0x0000000a000a7305 */ /* 0x000e62000020f000 */
[----:B------:R-:W-:Y:S02]  /*05a0*/  LEA.HI R7, R7, R8, RZ, 0x2 ;  /* 0x0000000807077211 */ /* 0x000fe400078f10ff */
[----:B---3--:R-:W-:Y:S02]  /*05b0*/  I2FP.F32.U32 R9, UR9 ;  /* 0x0000000900097c45 */ /* 0x008fe40008201000 */
[----:B------:R-:W-:Y:S01]  /*05c0*/  LOP3.LUT R7, R7, 0xfffffffc, RZ, 0xc0, !PT ;  /* 0xfffffffc07077812 */ /* 0x000fe200078ec0ff */
[----:B------:R-:W-:Y:S02]  /*05d0*/  VOTEU.ALL UP0, P0 ;  /* 0x00000000003f7886 */ /* 0x000fe40000000000 */
[----:B------:R-:W-:Y:S02]  /*05e0*/  FMUL R9, R9, UR4 ;  /* 0x0000000409097c20 */ /* 0x000fe40008400000 */
[----:B------:R-:W-:Y:S01]  /*05f0*/  IMAD.IADD R7, R8, 0x1, -R7 ;  /* 0x0000000108077824 */ /* 0x000fe200078e0a07 */
[----:B------:R-:W2:Y:S01]  /*0600*/  @!UP0 S2UR UR13, SR_CgaCtaId ;  /* 0x00000000000d89c3 */ /* 0x000ea20000008800 */
[----:B------:R-:W-:Y:S01]  /*0610*/  VOTEU.ALL UP1, P1 ;  /* 0x00000000003f7886 */ /* 0x000fe20000820000 */
[----:B------:R-:W-:Y:S01]  /*0620*/  @!UP0 UMOV UR12, 0x400 ;  /* 0x00000400000c8882 */ /* 0x000fe20000000000 */
[----:B------:R-:W-:Y:S01]  /*0630*/  IMAD R0, R0, 0x4, R7 ;  /* 0x0000000400007824 */ /* 0x000fe200078e0207 */
[----:B-1----:R-:W-:Y:S01]  /*0640*/  R2UR UR4, R10 ;  /* 0x000000000a0472ca */ /* 0x002fe200000e0000 */
[----:B------:R-:W1:Y:S01]  /*0650*/  F2I.U32.TRUNC.NTZ R9, R9 ;  /* 0x0000000900097305 */ /* 0x000e62000020f000 */
[----:B------:R-:W-:Y:S01]  /*0660*/  @!UP1 UMOV UR15, 0x400 ;  /* 0x00000400000f9882 */ /* 0x000fe20000000000 */
[C---:B------:R-:W-:Y:S01]  /*0670*/  IMAD.SHL.U32 R5, R0.reuse, 0x4, RZ ;  /* 0x0000000400057824 */ /* 0x040fe200078e00ff */
[----:B------:R-:W3:Y:S01]  /*0680*/  @!UP1 S2UR UR16, SR_CgaCtaId ;  /* 0x00000000001099c3 */ /* 0x000ee20000008800 */
[C---:B------:R-:W-:Y:S01]  /*0690*/  LEA.HI R7, R0.reuse, R0, RZ, 0x1 ;  /* 0x0000000000077211 */ /* 0x040fe200078f08ff */
[----:B------:R-:W-:Y:S01]  /*06a0*/  VOTEU.ALL UP2, P1 ;  /* 0x00000000003f7886 */ /* 0x000fe20000840000 */
[----:B------:R-:W-:Y:S01]  /*06b0*/  VOTEU.ALL UP3, P1 ;  /* 0x00000000003f7886 */ /* 0x000fe20000860000 */
[C---:B------:R-:W-:Y:S01]  /*06c0*/  LOP3.LUT R11, R0.reuse, 0xc, R5, 0x78, !PT ;  /* 0x0000000c000b7812 */ /* 0x040fe200078e7805 */
[----:B------:R-:W-:Y:S01]  /*06d0*/  VOTEU.ALL UP4, P1 ;  /* 0x00000000003f7886 */ /* 0x000fe20000880000 */
[----:B------:R-:W-:Y:S01]  /*06e0*/  LOP3.LUT R7, R7, 0xfffffffe, RZ, 0xc0, !PT ;  /* 0xfffffffe07077812 */ /* 0x000fe200078ec0ff */
[----:B------:R-:W-:Y:S01]  /*06f0*/  VOTEU.ALL UP5, P1 ;  /* 0x00000000003f7886 */ /* 0x000fe200008a0000 */
[----:B------:R-:W5:Y:S01]  /*0700*/  LDC R5, c[0x0][0x140] ;  /* 0x00005000ff057b82 */ /* 0x000f620000000800 */
[----:B------:R-:W-:Y:S01]  /*0710*/  UIADD3 UR4, -UR4, URZ, URZ ;  /* 0x0000003f04047290 */ /* 0x000fe2000fffe13f */
[----:B------:R0:W-:Y:S01]  /*0720*/  STL [R1+0x80], R11 ;  /* 0x0000800b01007387 */ /* 0x0001e20000100800 */
[----:B------:R-:W-:Y:S01]  /*0730*/  IMAD.IADD R7, R0, 0x1, -R7 ;  /* 0x0000000100077824 */ /* 0x000fe200078e0a07 */
[----:B-1----:R-:W-:Y:S01]  /*0740*/  R2UR UR10, R9 ;  /* 0x00000000090a72ca */ /* 0x002fe200000e0000 */
[----:B------:R-:W-:-:S03]  /*0750*/  UIMAD UR8, UR8, UR4, UR11 ;  /* 0x00000004080872a4 */ /* 0x000fc6000f8e020b */
[----:B------:R-:W-:Y:S01]  /*0760*/  UMOV UR4, 0x20 ;  /* 0x0000002000047882 */ /* 0x000fe20000000000 */
[----:B--2---:R-:W-:Y:S02]  /*0770*/  @!UP0 ULEA UR14, UR13, UR12, 0x18 ;  /* 0x0000000c0d0e8291 */ /* 0x004fe4000f8ec03f */
[----:B------:R-:W-:Y:S01]  /*0780*/  ISETP.NE.AND P3, PT, R7, UR8, PT ;  /* 0x0000000807007c0c */ /* 0x000fe2000bf65270 */
[----:B------:R-:W-:-:S04]  /*0790*/  @!UP0 UIADD3 UR4, -UR4, 0x100000, URZ ;  /* 0x0010000004048890 */ /* 0x000fc8000fffe13f */
[----:B------:R-:W-:Y:S02]  /*07a0*/  @!UP0 USHF.L.U32 UR5, UR4, 0xb, URZ ;  /* 0x0000000b04058899 */ /* 0x000fe4000800063f */
[----:B------:R-:W-:Y:S02]  /*07b0*/  @!UP0 USHF.L.U32 UR4, UR4, 0x1, URZ ;  /* 0x0000000104048899 */ /* 0x000fe4000800063f */
[----:B------:R-:W-:-:S04]  /*07c0*/  @!UP1 UIADD3 UR12, -UR19, 0x100000, URZ ;  /* 0x00100000130c9890 */ /* 0x000fc8000fffe13f */
[----:B------:R-:W-:Y:S02]  /*07d0*/  @!UP1 USHF.L.U32 UR13, UR12, 0xb, URZ ;  /* 0x0000000b0c0d9899 */ /* 0x000fe4000800063f */
[----:B------:R-:W-:Y:S01]  /*07e0*/  @!UP1 USHF.L.U32 UR12, UR12, 0x1, URZ ;  /* 0x000000010c0c9899 */ /* 0x000fe2000800063f */
[----:B0-----:R-:W-:Y:S01]  /*07f0*/  R2UR UR19, R4 ;  /* 0x00000000041372ca */ /* 0x001fe200000e0000 */
[----:B---3--:R-:W-:Y:S01]  /*0800*/  @!UP1 ULEA UR15, UR16, UR15, 0x18 ;  /* 0x0000000f100f9291 */ /* 0x008fe2000f8ec03f */
[----:B------:R-:W-:Y:S01]  /*0810*/  VOTEU.ALL UP0, P0 ;  /* 0x00000000003f7886 */ /* 0x000fe20000000000 */
[----:B------:R-:W-:Y:S01]  /*0820*/  VOTEU.ALL UP1, P0 ;  /* 0x00000000003f7886 */ /* 0x000fe20000020000 */
[----:B------:R-:W-:Y:S01]  /*0830*/  UIADD3 UR10, -UR10, URZ, URZ ;  /* 0x0000003f0a0a7290 */ /* 0x000fe2000fffe13f */
[----:B------:R-:W-:Y:S01]  /*0840*/  LOP3.LUT P0, RZ, R3, 0x7, RZ, 0xc0, !PT ;  /* 0x0000000703ff7812 */ /* 0x000fe2000780c0ff */
[----:B------:R-:W0:Y:S02]  /*0850*/  FENCE.VIEW.ASYNC.S ;  /* 0x00000000000073c6 */ /* 0x000e240000000000 */
[----:B0-----:R-:W0:Y:S01]  /*0860*/  @!UP0 SYNCS.EXCH.64 URZ, [UR14+0x70], UR4 ;  /* 0x000070040e3f85b2 */ /* 0x001e220008000100 */
[----:B------:R-:W-:-:S02]  /*0870*/  @P3 LEA.HI R0, R11, R11, RZ, 0x1 ;  /* 0x0000000b0b003211 */ /* 0x000fc400078f08ff */
[----:B------:R-:W-:Y:S02]  /*0880*/  ISETP.LT.U32.AND P0, PT, R11, 0x2, !P0 ;  /* 0x000000020b00780c */ /* 0x000fe40004701070 */
[----:B------:R-:W-:Y:S02]  /*0890*/  @P3 SHF.R.S32.HI R0, RZ, 0x1, R0 ;  /* 0x00000001ff003819 */ /* 0x000fe40000011400 */
[----:B-----5:R-:W-:Y:S02]  /*08a0*/  ISETP.EQ.U32.AND P1, PT, R5, 0x1, PT ;  /* 0x000000010500780c */ /* 0x020fe40003f22070 */
[----:B------:R-:W-:Y:S01]  /*08b0*/  SEL R5, RZ, 0x1, !P0 ;  /* 0x00000001ff057807 */ /* 0x000fe20004000000 */
[----:B------:R1:W2:Y:S01]  /*08c0*/  @!UP1 SYNCS.EXCH.64 URZ, [UR14+0x78], UR4 ;  /* 0x000078040e3f95b2 */ /* 0x0002a20008000100 */
[----:B------:R-:W-:Y:S01]  /*08d0*/  NOP ;  /* 0x0000000000007918 */ /* 0x000fe20000000000 */
[----:B-1----:R-:W-:Y:S01]  /*08e0*/  UIMAD UR4, UR20, UR10, UR9 ;  /* 0x0000000a140472a4 */ /* 0x002fe2000f8e0209 */
[----:B------:R1:W3:Y:S05]  /*08f0*/  @!UP2 SYNCS.EXCH.64 URZ, [UR15+0x50], UR12 ;  /* 0x0000500c0f3fa5b2 */ /* 0x0002ea0008000100 */
[----:B------:R-:W-:Y:S01]  /*0900*/  @P3 ISETP.NE.AND P4, PT, R0, UR4, PT ;  /* 0x0000000400003c0c */ /* 0x000fe2000bf85270 */
[----:B------:R-:W-:-:S03]  /*0910*/  IMAD.MOV.U32 R0, RZ, RZ, 0x1 ;  /* 0x00000001ff007424 */ /* 0x000fc600078e00ff */
[----:B------:R-:W-:-:S04]  /*0920*/  @P3 SEL R0, RZ, 0x1, P4 ;  /* 0x00000001ff003807 */ /* 0x000fc80002000000 */
[----:B------:R-:W-:-:S05]  /*0930*/  LOP3.LUT R0, R0, R5, RZ, 0xc0, !PT ;  /* 0x0000000500007212 */ /* 0x000fca00078ec0ff */
[----:B------:R1:W-:Y:S01]  /*0940*/  STL [R1+0x78], R0 ;  /* 0x0000780001007387 */ /* 0x0003e20000100800 */
[----:B------:R1:W0:Y:S01]  /*0950*/  @!UP3 SYNCS.EXCH.64 URZ, [UR15+0x58], UR12 ;  /* 0x0000580c0f3fb5b2 */ /* 0x0002220008000100 */
[----:B------:R1:W0:Y:S01]  /*0960*/  @!UP4 SYNCS.EXCH.64 URZ, [UR15+0x60], UR12 ;  /* 0x0000600c0f3fc5b2 */ /* 0x0002220008000100 */
[----:B------:R1:W0:Y:S01]  /*0970*/  @!UP5 SYNCS.EXCH.64 URZ, [UR15+0x68], UR12 ;  /* 0x0000680c0f3fd5b2 */ /* 0x0002220008000100 */
[----:B------:R-:W-:Y:S01]  /*0980*/  NOP ;  /* 0x0000000000007918 */ /* 0x000fe20000000000 */
[----:B--2---:R-:W-:Y:S05]  /*0990*/  @!P1 BRA `(.L_x_3) ;  /* 0x0000000000089947 */ /* 0x004fea0003800000 */
[----:B0--34-:R-:W-:Y:S01]  /*09a0*/  UCGABAR_ARV ;  /* 0x00000000000079c7 */ /* 0x019fe20008000000 */
[----:B------:R-:W-:Y:S05]  /*09b0*/  BRA `(.L_x_4) ;  /* 0x0000000000047947 */ /* 0x000fea0003800000 */
.L_x_3:
[----:B0--34-:R-:W-:Y:S01]  /*09c0*/  NOP ;  /* 0x0000000000007918 */ /* 0x019fe20000000000 */
.L_x_4:
[----:B------:R-:W-:Y:S01]  /*09d0*/  ULDC.64 UR4, c[0x0][0x598] ;  /* 0x0001660000047ab9 */ /* 0x000fe20000000a00 */
[----:B------:R-:W-:Y:S01]  /*09e0*/  ULDC.64 UR22, c[0x0][0x208] ;  /* 0x0000820000167ab9 */ /* 0x000fe20000000a00 */
[----:B------:R-:W-:-:S04]  /*09f0*/  ISETP.NE.U32.AND P0, PT, RZ, UR4, PT ;  /* 0x00000004ff007c0c */ /* 0x000fc8000bf05070 */
[----:B------:R-:W-:-:S13]  /*0a00*/  ISETP.NE.AND.EX P0, PT, RZ, UR5, PT, P0 ;  /* 0x00000005ff007c0c */ /* 0x000fda000bf05300 */
[----:B------:R-:W-:Y:S05]  /*0a10*/  @!P0 BRA `(.L_x_5) ;  /* 0x0000000000208947 */ /* 0x000fea0003800000 */
[----:B------:R-:W0:Y:S02]  /*0a20*/  LDC.64 R4, c[0x0][0x598] ;  /* 0x00016600ff047b82 */ /* 0x000e240000000a00 */
[----:B0-----:R-:W2:Y:S02]  /*0a30*/  LDG.E.64 R4, desc[UR22][R4.64] ;  /* 0x0000001604047981 */ /* 0x001ea4000c1e1b00 */
[----:B--2---:R-:W-:-:S04]  /*0a40*/  ISETP.NE.U32.AND P0, PT, R4, RZ, PT ;  /* 0x000000ff0400720c */ /* 0x004fc80003f05070 */
[----:B------:R-:W-:-:S13]  /*0a50*/  ISETP.NE.AND.EX P0, PT, R5, RZ, PT, P0 ;  /* 0x000000ff0500720c */ /* 0x000fda0003f05300 */
[----:B------:R-:W-:Y:S05]  /*0a60*/  @!P0 BRA `(.L_x_5) ;  /* 0x00000000000c8947 */ /* 0x000fea0003800000 */
[----:B------:R-:W2:Y:S02]  /*0a70*/  LD.E R4, desc[UR22][R4.64] ;  /* 0x0000001604047980 */ /* 0x000ea4000c101900 */
[----:B--2---:R-:W-:Y:S01]  /*0a80*/  R2UR UR26, R4 ;  /* 0x00000000041a72ca */ /* 0x004fe200000e0000 */
[----:B------:R-:W-:-:S14]  /*0a90*/  BRA `(.L_x_6) ;  /* 0x0000000000247947 */ /* 0x000fdc0003800000 */
.L_x_5:
[----:B------:R-:W-:Y:S02]  /*0aa0*/  ULDC.64 UR4, c[0x0][0x588] ;  /* 0x0001620000047ab9 */ /* 0x000fe40000000a00 */
[----:B------:R-:W-:-:S04]  /*0ab0*/  ISETP.NE.U32.AND P0, PT, RZ, UR4, PT ;  /* 0x00000004ff007c0c */ /* 0x000fc8000bf05070 */
[----:B------:R-:W-:-:S13]  /*0ac0*/  ISETP.NE.AND.EX P0, PT, RZ, UR5, PT, P0 ;  /* 0x00000005ff007c0c */ /* 0x000fda000bf05300 */
[----:B------:R-:W-:Y:S05]  /*0ad0*/  @!P0 BRA `(.L_x_7) ;  /* 0x0000000000108947 */ /* 0x000fea0003800000 */
[----:B------:R-:W0:Y:S02]  /*0ae0*/  LDC.64 R4, c[0x0][0x588] ;  /* 0x00016200ff047b82 */ /* 0x000e240000000a00 */
[----:B0-----:R-:W2:Y:S02]  /*0af0*/  LDG.E R4, desc[UR22][R4.64] ;  /* 0x0000001604047981 */ /* 0x001ea4000c1e1900 */
[----:B--2---:R-:W-:Y:S01]  /*0b00*/  R2UR UR26, R4 ;  /* 0x00000000041a72ca */ /* 0x004fe200000e0000 */
[----:B------:R-:W-:-:S14]  /*0b10*/  BRA `(.L_x_6) ;  /* 0x0000000000047947 */ /* 0x000fdc0003800000 */
.L_x_7:
[----:B------:R-:W-:-:S05]  /*0b20*/  ULDC UR26, c[0x0][0x580] ;  /* 0x00016000001a7ab9 */ /* 0x000fca0000000800 */
.L_x_6:
[----:B------:R-:W-:Y:S02]  /*0b30*/  ULDC.64 UR4, c[0x0][0x5a0] ;  /* 0x0001680000047ab9 */ /* 0x000fe40000000a00 */
        /* <DEDUP_REMOVED lines=11> */
.L_x_8:
        /* <DEDUP_REMOVED lines=8> */
.L_x_10:
[----:B------:R-:W-:-:S05]  /*0c70*/  ULDC UR27, c[0x0][0x584] ;  /* 0x00016100001b7ab9 */ /* 0x000fca0000000800 */
.L_x_9:
[----:B------:R-:W-:Y:S01]  /*0c80*/  ULDC UR4, c[0x0][0x65c] ;  /* 0x0001970000047ab9 */ /* 0x000fe20000000800 */
[----:B------:R-:W0:Y:S01]  /*0c90*/  LDC.64 R4, c[0x0][0x650] ;  /* 0x00019400ff047b82 */ /* 0x000e220000000a00 */
[----:B------:R-:W-:Y:S01]  /*0ca0*/  UISETP.NE.AND UP2, UPT, UR4, 0x1, UPT ;  /* 0x000000010400788c */ /* 0x000fe2000bf45270 */
[----:B------:R-:W-:Y:S01]  /*0cb0*/  IMAD.MOV.U32 R7, RZ, RZ, -0x1 ;  /* 0xffffffffff077424 */ /* 0x000fe200078e00ff */
[----:B------:R-:W-:-:S09]  /*0cc0*/  UISETP.NE.AND UP0, UPT, UR17, 0x2, UPT ;  /* 0x000000021100788c */ /* 0x000fd2000bf05270 */
[----:B------:R-:W-:Y:S01]  /*0cd0*/  @UP2 ULDC UR14, c[0x0][0x10] ;  /* 0x00000400000e2ab9 */ /* 0x000fe20000000800 */
[----:B------:R-:W-:Y:S01]  /*0ce0*/  @UP2 UMOV UR4, UR9 ;  /* 0x0000000900042c82 */ /* 0x000fe20008000000 */
[----:B------:R-:W-:Y:S01]  /*0cf0*/  @UP2 UMOV UR5, URZ ;  /* 0x0000003f00052c82 */ /* 0x000fe20008000000 */
[----:B------:R-:W-:Y:S01]  /*0d00*/  @!UP2 ULDC UR16, c[0x0][0xc] ;  /* 0x000003000010aab9 */ /* 0x000fe20000000800 */
[----:B-1----:R-:W-:Y:S01]  /*0d10*/  @UP2 UIMAD.WIDE.U32 UR14, UR11, UR14, UR4 ;  /* 0x0000000e0b0e22a5 */ /* 0x002fe2000f8e0004 */
[----:B------:R-:W-:Y:S02]  /*0d20*/  ULDC UR12, c[0x0][0xc] ;  /* 0x00000300000c7ab9 */ /* 0x000fe40000000800 */
[----:B------:R-:W-:Y:S01]  /*0d30*/  @UP2 UMOV UR4, URZ ;  /* 0x0000003f00042c82 */ /* 0x000fe20008000000 */
[----:B------:R-:W-:Y:S01]  /*0d40*/  UMOV UR5, URZ ;  /* 0x0000003f00057c82 */ /* 0x000fe20008000000 */
[----:B------:R-:W-:Y:S01]  /*0d50*/  @UP2 UIADD3 UR15, UR15, UR4, URZ ;  /* 0x000000040f0f2290 */ /* 0x000fe2000fffe03f */
[----:B------:R-:W-:-:S02]  /*0d60*/  ULDC UR13, c[0x0][0x10] ;  /* 0x00000400000d7ab9 */ /* 0x000fc40000000800 */
[----:B------:R-:W-:Y:S01]  /*0d70*/  UMOV UR4, UR11 ;  /* 0x0000000b00047c82 */ /* 0x000fe20008000000 */
[----:B------:R-:W-:Y:S02]  /*0d80*/  UIMAD.WIDE.U32 UR12, UR12, UR13, URZ ;  /* 0x0000000d0c0c72a5 */ /* 0x000fe4000f8e003f */
[----:B------:R-:W-:Y:S01]  /*0d90*/  @!UP2 UIMAD.WIDE.U32 UR4, UR9, UR16, UR4 ;  /* 0x000000100904a2a5 */ /* 0x000fe2000f8e0004 */
[----:B------:R-:W-:Y:S02]  /*0da0*/  ULDC UR11, c[0x0][0x14] ;  /* 0x00000500000b7ab9 */ /* 0x000fe40000000800 */
[----:B------:R-:W-:Y:S02]  /*0db0*/  UIMAD.WIDE.U32 UR24, UR12, UR11, URZ ;  /* 0x0000000b0c1872a5 */ /* 0x000fe4000f8e003f */
[----:B------:R-:W-:Y:S02]  /*0dc0*/  UIMAD UR13, UR13, UR11, URZ ;  /* 0x0000000b0d0d72a4 */ /* 0x000fe4000f8e023f */
[----:B------:R-:W-:Y:S01]  /*0dd0*/  @!UP2 UMOV UR14, UR4 ;  /* 0x00000004000eac82 */ /* 0x000fe20008000000 */
[----:B------:R-:W-:Y:S01]  /*0de0*/  @!UP2 UMOV UR15, UR5 ;  /* 0x00000005000fac82 */ /* 0x000fe20008000000 */
[----:B------:R-:W-:-:S02]  /*0df0*/  UIADD3 UR13, UR25, UR13, URZ ;  /* 0x0000000d190d7290 */ /* 0x000fc4000fffe03f */
[----:B------:R-:W-:-:S04]  /*0e00*/  UIADD3 UR4, UP1, UR14, UR24, URZ ;  /* 0x000000180e047290 */ /* 0x000fc8000ff3e03f */
[----:B------:R-:W-:Y:S02]  /*0e10*/  UIADD3.X UR5, UR15, UR13, URZ, UP1, !UPT ;  /* 0x0000000d0f057290 */ /* 0x000fe40008ffe43f */
[----:B------:R-:W-:Y:S02]  /*0e20*/  USEL UR4, UR4, UR14, !UP0 ;  /* 0x0000000e04047287 */ /* 0x000fe4000c000000 */
[----:B------:R-:W-:-:S04]  /*0e30*/  USEL UR5, UR5, UR15, !UP0 ;  /* 0x0000000f05057287 */ /* 0x000fc8000c000000 */
[----:B0-----:R-:W-:Y:S01]  /*0e40*/  ISETP.LE.U32.AND P0, PT, R4, UR4, PT ;  /* 0x0000000404007c0c */ /* 0x001fe2000bf03070 */
[----:B------:R-:W-:Y:S02]  /*0e50*/  IMAD.MOV.U32 R4, RZ, RZ, -0x1 ;  /* 0xffffffffff047424 */ /* 0x000fe400078e00ff */
[----:B------:R-:W-:-:S05]  /*0e60*/  IMAD.U32 R0, RZ, RZ, UR5 ;  /* 0x00000005ff007e24 */ /* 0x000fca000f8e00ff */
[----:B------:R-:W-:Y:S01]  /*0e70*/  ISETP.GE.U32.AND.EX P0, PT, R0, R5, PT, P0 ;  /* 0x000000050000720c */ /* 0x000fe20003f06100 */
[----:B------:R-:W-:Y:S01]  /*0e80*/  IMAD.MOV.U32 R5, RZ, RZ, -0x1 ;  /* 0xffffffffff057424 */ /* 0x000fe200078e00ff */
[----:B------:R-:W-:-:S04]  /*0e90*/  PRMT R0, RZ, 0x7610, R0 ;  /* 0x00007610ff007816 */ /* 0x000fc80000000000 */
[----:B------:R0:W-:Y:S04]  /*0ea0*/  STL [R1+0x8c], R5 ;  /* 0x00008c0501007387 */ /* 0x0001e80000100800 */
[----:B------:R1:W-:Y:S04]  /*0eb0*/  STL [R1+0x90], R4 ;  /* 0x0000900401007387 */ /* 0x0003e80000100800 */
[----:B------:R2:W-:Y:S01]  /*0ec0*/  STL [R1+0x7c], R7 ;  /* 0x00007c0701007387 */ /* 0x0005e20000100800 */
[----:B0-----:R-:W-:Y:S02]  /*0ed0*/  IMAD.U32 R5, RZ, RZ, UR4 ;  /* 0x00000004ff057e24 */ /* 0x001fe4000f8e00ff */
[----:B-1----:R-:W-:-:S05]  /*0ee0*/  IMAD.U32 R4, RZ, RZ, UR5 ;  /* 0x00000005ff047e24 */ /* 0x002fca000f8e00ff */
[----:B------:R2:W-:Y:S04]  /*0ef0*/  STL [R1+0x84], R4 ;  /* 0x0000840401007387 */ /* 0x0005e80000100800 */
[----:B------:R2:W-:Y:S01]  /*0f00*/  STL [R1+0x88], R5 ;  /* 0x0000880501007387 */ /* 0x0005e20000100800 */
[----:B------:R-:W-:Y:S05]  /*0f10*/  @P0 BRA `(.L_x_11) ;  /* 0x0000000400540947 */ /* 0x000fea0003800000 */
[----:B------:R-:W-:Y:S01]  /*0f20*/  ULDC.64 UR28, c[0x0][0x628] ;  /* 0x00018a00001c7ab9 */ /* 0x000fe20000000a00 */
[C---:B------:R-:W-:Y:S01]  /*0f30*/  R2UR UR30, R5.reuse ;  /* 0x00000000051e72ca */ /* 0x040fe200000e0000 */
[----:B------:R-:W-:Y:S01]  /*0f40*/  ULDC UR21, c[0x0][0x630] ;  /* 0x00018c0000157ab9 */ /* 0x000fe20000000800 */
[----:B------:R-:W-:Y:S02]  /*0f50*/  ISETP.NE.U32.AND P0, PT, RZ, UR28, PT ;  /* 0x0000001cff007c0c */ /* 0x000fe4000bf05070 */
[----:B------:R-:W-:Y:S02]  /*0f60*/  R2UR UR4, R5 ;  /* 0x00000000050472ca */ /* 0x000fe400000e0000 */
[----:B------:R-:W-:Y:S02]  /*0f70*/  ISETP.NE.AND.EX P0, PT, RZ, UR29, PT, P0 ;  /* 0x0000001dff007c0c */ /* 0x000fe4000bf05300 */
[----:B------:R-:W-:-:S11]  /*0f80*/  R2UR UR5, R4 ;  /* 0x00000000040572ca */ /* 0x000fd600000e0000 */
[----:B------:R-:W-:Y:S05]  /*0f90*/  @!P0 BRA `(.L_x_12) ;  /* 0x0000000000308947 */ /* 0x000fea0003800000 */
[----:B------:R-:W-:Y:S01]  /*0fa0*/  R2UR UR4, R5 ;  /* 0x00000000050472ca */ /* 0x000fe200000e0000 */
[----:B------:R-:W-:Y:S01]  /*0fb0*/  ULDC UR11, c[0x0][0x634] ;  /* 0x00018d00000b7ab9 */ /* 0x000fe20000000800 */
[----:B------:R-:W-:-:S11]  /*0fc0*/  R2UR UR12, R4 ;  /* 0x00000000040c72ca */ /* 0x000fd600000e0000 */
[----:B------:R-:W-:-:S04]  /*0fd0*/  UIADD3 UR11, UP1, UR4, UR11, URZ ;  /* 0x0000000b040b7290 */ /* 0x000fc8000ff3e03f */
[----:B------:R-:W-:-:S04]  /*0fe0*/  UIADD3.X UR12, URZ, UR12, URZ, UP1, !UPT ;  /* 0x0000000c3f0c7290 */ /* 0x000fc80008ffe43f */
[----:B------:R-:W-:-:S04]  /*0ff0*/  UIMAD.WIDE.U32 UR4, UR12, UR28, URZ ;  /* 0x0000001c0c0472a5 */ /* 0x000fc8000f8e003f */
[----:B------:R-:W-:Y:S02]  /*1000*/  UIMAD.WIDE.U32 UR14, UP1, UR11, UR29, UR4 ;  /* 0x0000001d0b0e72a5 */ /* 0x000fe4000f820004 */
[----:B------:R-:W-:Y:S02]  /*1010*/  UIMAD.WIDE.U32 UR4, UR11, UR28, URZ ;  /* 0x0000001c0b0472a5 */ /* 0x000fe4000f8e003f */
[----:B------:R-:W-:Y:S02]  /*1020*/  UIADD3.X UR17, URZ, URZ, URZ, UP1, !UPT ;  /* 0x0000003f3f117290 */ /* 0x000fe40008ffe43f */
[----:B------:R-:W-:Y:S01]  /*1030*/  UIADD3 URZ, UP1, UR5, UR14, URZ ;  /* 0x0000000e053f7290 */ /* 0x000fe2000ff3e03f */
[----:B------:R-:W-:-:S03]  /*1040*/  UMOV UR16, UR15 ;  /* 0x0000000f00107c82 */ /* 0x000fc60008000000 */
[----:B------:R-:W-:-:S12]  /*1050*/  UIMAD.WIDE.U32.X UR4, UR12, UR29, UR16, UP1 ;  /* 0x0000001d0c0472a5 */ /* 0x000fd800088e0410 */
.L_x_12:
[----:B------:R-:W-:Y:S01]  /*1060*/  USHF.R.U64 UR4, UR4, UR21, UR5 ;  /* 0x0000001504047299 */ /* 0x000fe20008001205 */
[----:B------:R-:W-:Y:S01]  /*1070*/  R2UR UR15, R4 ;  /* 0x00000000040f72ca */ /* 0x000fe200000e0000 */
[----:B------:R-:W-:Y:S02]  /*1080*/  USHF.R.U32.HI UR5, URZ, UR21, UR5 ;  /* 0x000000153f057299 */ /* 0x000fe40008011605 */
[----:B------:R-:W-:Y:S01]  /*1090*/  UIADD3 UR12, UP1, URZ, -UR4, URZ ;  /* 0x800000043f0c7290 */ /* 0x000fe2000ff3e03f */
[----:B------:R-:W-:Y:S01]  /*10a0*/  ULDC.64 UR16, c[0x0][0x620] ;  /* 0x0001880000107ab9 */ /* 0x000fe20000000a00 */
[----:B------:R-:W-:Y:S02]  /*10b0*/  UMOV UR14, UR30 ;  /* 0x0000001e000e7c82 */ /* 0x000fe40008000000 */
[----:B------:R-:W-:Y:S01]  /*10c0*/  UIADD3.X UR5, URZ, ~UR5, URZ, UP1, !UPT ;  /* 0x800000053f057290 */ /* 0x000fe20008ffe43f */
[----:B------:R-:W-:Y:S01]  /*10d0*/  ULDC UR11, c[0x0][0x618] ;  /* 0x00018600000b7ab9 */ /* 0x000fe20000000800 */
[----:B------:R-:W-:-:S02]  /*10e0*/  @UP2 UIMAD UR8, UR20, UR10, UR9 ;  /* 0x0000000a140822a4 */ /* 0x000fc4000f8e0209 */
[----:B------:R-:W-:Y:S02]  /*10f0*/  UIMAD UR5, UR5, UR16, URZ ;  /* 0x00000010050572a4 */ /* 0x000fe4000f8e023f */
[----:B------:R-:W-:Y:S02]  /*1100*/  UIMAD.WIDE.U32 UR14, UR12, UR16, UR14 ;  /* 0x000000100c0e72a5 */ /* 0x000fe4000f8e000e */
[----:B------:R-:W-:Y:S01]  /*1110*/  UIMAD UR12, UR12, UR17, UR5 ;  /* 0x000000110c0c72a4 */ /* 0x000fe2000f8e0205 */
[----:B------:R-:W-:Y:S01]  /*1120*/  ULDC UR16, c[0x0][0x608] ;  /* 0x0001820000107ab9 */ /* 0x000fe20000000800 */
[----:B------:R-:W-:Y:S02]  /*1130*/  ULDC UR31, c[0x0][0x658] ;  /* 0x00019600001f7ab9 */ /* 0x000fe40000000800 */
[----:B------:R-:W-:Y:S01]  /*1140*/  UIADD3 UR12, UR15, UR12, URZ ;  /* 0x0000000c0f0c7290 */ /* 0x000fe2000fffe03f */
[----:B------:R-:W-:Y:S01]  /*1150*/  UMOV UR9, 0xffffffff ;  /* 0xffffffff00097882 */ /* 0x000fe20000000000 */
[----:B------:R-:W-:-:S02]  /*1160*/  ULDC UR5, c[0x0][0x600] ;  /* 0x0001800000057ab9 */ /* 0x000fc40000000800 */
[----:B------:R-:W-:Y:S02]  /*1170*/  USHF.R.U64 UR30, UR14, UR11, UR12 ;  /* 0x0000000b0e1e7299 */ /* 0x000fe4000800120c */
[----:B------:R-:W-:Y:S02]  /*1180*/  USHF.R.U32.HI UR12, URZ, UR11, UR12 ;  /* 0x0000000b3f0c7299 */ /* 0x000fe4000801160c */
[----:B------:R-:W-:Y:S01]  /*1190*/  USHF.L.U32 UR9, UR9, UR31, URZ ;  /* 0x0000001f09097299 */ /* 0x000fe2000800063f */
[----:B------:R-:W-:Y:S01]  /*11a0*/  ULDC.64 UR10, c[0x0][0x640] ;  /* 0x00019000000a7ab9 */ /* 0x000fe20000000a00 */
[----:B------:R-:W-:Y:S01]  /*11b0*/  USHF.R.U64 UR35, UR30, UR16, UR12 ;  /* 0x000000101e237299 */ /* 0x000fe2000800120c */
[----:B------:R-:W-:Y:S01]  /*11c0*/  ISETP.NE.U32.AND P0, PT, RZ, UR10, PT ;  /* 0x0000000aff007c0c */ /* 0x000fe2000bf05070 */
[----:B------:R-:W-:Y:S02]  /*11d0*/  USHF.R.U32.HI UR12, URZ, UR16, UR12 ;  /* 0x000000103f0c7299 */ /* 0x000fe4000801160c */
[----:B------:R-:W-:Y:S01]  /*11e0*/  UIADD3 UR29, UR5, -0x1, URZ ;  /* 0xffffffff051d7890 */ /* 0x000fe2000fffe03f */
[----:B------:R-:W-:Y:S01]  /*11f0*/  ISETP.NE.AND.EX P0, PT, RZ, UR11, PT, P0 ;  /* 0x0000000bff007c0c */ /* 0x000fe2000bf05300 */
[----:B------:R-:W-:-:S02]  /*1200*/  USHF.R.U64 UR36, UR35, UR31, UR12 ;  /* 0x0000001f23247299 */ /* 0x000fc4000800120c */
[----:B------:R-:W-:Y:S02]  /*1210*/  USHF.R.U32.HI UR14, URZ, UR31, UR12 ;  /* 0x0000001f3f0e7299 */ /* 0x000fe4000801160c */
[----:B------:R-:W-:Y:S01]  /*1220*/  ULOP3.LUT UR12, URZ, UR9, URZ, 0x33, !UPT ;  /* 0x000000093f0c7292 */ /* 0x000fe2000f8e333f */
[----:B------:R-:W-:Y:S01]  /*1230*/  ULDC UR32, c[0x0][0x648] ;  /* 0x0001920000207ab9 */ /* 0x000fe20000000800 */
[----:B------:R-:W-:Y:S01]  /*1240*/  ULDC UR33, c[0x0][0x638] ;  /* 0x00018e0000217ab9 */ /* 0x000fe20000000800 */
[----:B------:R-:W-:Y:S01]  /*1250*/  UMOV UR34, 0x1 ;  /* 0x0000000100227882 */ /* 0x000fe20000000000 */
[----:B------:R-:W-:-:S04]  /*1260*/  UMOV UR9, UR36 ;  /* 0x0000002400097c82 */ /* 0x000fc80008000000 */
[----:B------:R-:W-:Y:S05]  /*1270*/  @!P0 BRA `(.L_x_13) ;  /* 0x0000000000308947 */ /* 0x000fea0003800000 */
[----:B------:R-:W-:Y:S02]  /*1280*/  ULDC UR9, c[0x0][0x64c] ;  /* 0x0001930000097ab9 */ /* 0x000fe40000000800 */
        /* <DEDUP_REMOVED lines=8> */
[----:B------:R-:W-:-:S07]  /*1310*/  UIMAD.WIDE.U32.X UR10, UR28, UR11, UR20, UP1 ;  /* 0x0000000b1c0a72a5 */ /* 0x000fce00088e0414 */
[----:B------:R-:W-:Y:S01]  /*1320*/  UMOV UR9, UR10 ;  /* 0x0000000a00097c82 */ /* 0x000fe20008000000 */
[----:B------:R-:W-:-:S05]  /*1330*/  UMOV UR14, UR11 ;  /* 0x0000000b000e7c82 */ /* 0x000fca0008000000 */
.L_x_13:
[----:B------:R-:W-:Y:S01]  /*1340*/  USHF.R.U64 UR10, UR9, UR32, UR14 ;  /* 0x00000020090a7299 */ /* 0x000fe2000800120e */
[----:B--2---:R-:W-:Y:S01]  /*1350*/  IMAD.U32 R7, RZ, RZ, UR4 ;  /* 0x00000004ff077e24 */ /* 0x004fe2000f8e00ff */
[----:B------:R-:W-:Y:S01]  /*1360*/  USHF.L.U32 UR9, UR34, UR31, URZ ;  /* 0x0000001f22097299 */ /* 0x000fe2000800063f */
[----:B------:R-:W-:Y:S01]  /*1370*/  IMAD.MOV.U32 R0, RZ, RZ, 0x1 ;  /* 0x00000001ff007424 */ /* 0x000fe200078e00ff */
[----:B------:R-:W-:Y:S02]  /*1380*/  ULOP3.LUT UR12, UR35, UR12, URZ, 0xc0, !UPT ;  /* 0x0000000c230c7292 */ /* 0x000fe4000f8ec03f */
[----:B------:R-:W-:Y:S01]  /*1390*/  UIADD3 UR11, -UR10, URZ, URZ ;  /* 0x0000003f0a0b7290 */ /* 0x000fe2000fffe13f */
[----:B------:R0:W-:Y:S01]  /*13a0*/  STL [R1+0x7c], R7 ;  /* 0x00007c0701007387 */ /* 0x0001e20000100800 */
[----:B------:R-:W-:Y:S02]  /*13b0*/  UIMAD UR12, UR9, UR10, UR12 ;  /* 0x0000000a090c72a4 */ /* 0x000fe4000f8e020c */
[----:B------:R-:W-:-:S02]  /*13c0*/  ULOP3.LUT UR29, UR30, UR29, URZ, 0xc0, !UPT ;  /* 0x0000001d1e1d7292 */ /* 0x000fc4000f8ec03f */
[----:B------:R-:W-:Y:S01]  /*13d0*/  UIMAD UR9, UR11, UR33, UR36 ;  /* 0x000000210b0972a4 */ /* 0x000fe2000f8e0224 */
[----:B------:R-:W-:Y:S02]  /*13e0*/  ULDC UR10, c[0x0][0x610] ;  /* 0x00018400000a7ab9 */ /* 0x000fe40000000800 */
[----:B------:R-:W-:Y:S02]  /*13f0*/  UIMAD UR8, UR12, UR10, UR8 ;  /* 0x0000000a0c0872a4 */ /* 0x000fe4000f8e0208 */
[----:B------:R-:W-:-:S04]  /*1400*/  UIMAD UR9, UR9, UR5, UR29 ;  /* 0x00000005090972a4 */ /* 0x000fc8000f8e021d */
[----:B------:R-:W-:Y:S02]  /*1410*/  USEL UR5, UR9, UR8, !UP2 ;  /* 0x0000000809057287 */ /* 0x000fe4000d000000 */
[----:B------:R-:W-:-:S04]  /*1420*/  USEL UR8, UR8, UR9, !UP2 ;  /* 0x0000000908087287 */ /* 0x000fc8000d000000 */
[----:B------:R-:W-:Y:S02]  /*1430*/  IMAD.U32 R5, RZ, RZ, UR5 ;  /* 0x00000005ff057e24 */ /* 0x000fe4000f8e00ff */
[----:B------:R-:W-:-:S05]  /*1440*/  IMAD.U32 R4, RZ, RZ, UR8 ;  /* 0x00000008ff047e24 */ /* 0x000fca000f8e00ff */
[----:B------:R0:W-:Y:S04]  /*1450*/  STL [R1+0x8c], R4 ;  /* 0x00008c0401007387 */ /* 0x0001e80000100800 */
[----:B------:R0:W-:Y:S02]  /*1460*/  STL [R1+0x90], R5 ;  /* 0x0000900501007387 */ /* 0x0001e40000100800 */
.L_x_11:
[----:B------:R-:W-:Y:S05]  /*1470*/  @!P1 BRA `(.L_x_14) ;  /* 0x00000000000c9947 */ /* 0x000fea0003800000 */
[----:B------:R-:W-:Y:S01]  /*1480*/  UCGABAR_WAIT ;  /* 0x0000000000007dc7 */ /* 0x000fe20008000000 */
[----:B------:R-:W-:Y:S01]  /*1490*/  CCTL.IVALL ;  /* 0x00000000ff00798f */ /* 0x000fe20002000000 */
[----:B------:R-:W-:Y:S05]  /*14a0*/  BRA `(.L_x_15) ;  /* 0x0000000000047947 */ /* 0x000fea0003800000 */
.L_x_14:
[----:B------:R-:W-:Y:S06]  /*14b0*/  BAR.SYNC.DEFER_BLOCKING 0x0 ;  /* 0x0000000000007b1d */ /* 0x000fec0000010000 */
.L_x_15:
[----:B------:R-:W-:Y:S02]  /*14c0*/  ULDC UR4, c[0x0][0x28c] ;  /* 0x0000a30000047ab9 */ /* 0x000fe40000000800 */
[----:B------:R-:W-:-:S04]  /*14d0*/  UIADD3 UR4, UR4, 0x3f, URZ ;  /* 0x0000003f04047890 */ /* 0x000fc8000fffe03f */
[----:B------:R-:W-:-:S04]  /*14e0*/  USHF.R.S32.HI UR5, URZ, 0x1f, UR4 ;  /* 0x0000001f3f057899 */ /* 0x000fc80008011404 */
[----:B------:R-:W-:-:S04]  /*14f0*/  ULEA.HI UR5, UR5, UR4, URZ, 0x6 ;  /* 0x0000000405057291 */ /* 0x000fc8000f8f303f */
[----:B------:R-:W-:Y:S01]  /*1500*/  USHF.R.S32.HI UR14, URZ, 0x6, UR5 ;  /* 0x000000063f0e7899 */ /* 0x000fe20008011405 */
[----:B------:R-:W-:Y:S11]  /*1510*/  @!P2 BRA `(.L_x_16) ;  /* 0x000000dc0024a947 */ /* 0x000ff60003800000 */
[----:B------:R-:W-:-:S06]  /*1520*/  UISETP.GT.U32.AND UP1, UPT, UR18, 0x1, UPT ;  /* 0x000000011200788c */ /* 0x000fcc000bf24070 */
[----:B------:R-:W-:-:S13]  /*1530*/  PLOP3.LUT P0, PT, PT, PT, UP1, 0x80, 0x0 ;  /* 0x000000000000781c */ /* 0x000fda0003f0f018 */
[----:B------:R-:W-:Y:S05]  /*1540*/  @P0 EXIT ;  /* 0x000000000000094d */ /* 0x000fea0003800000 */
.L_x_17:
[----:B------:R-:W-:-:S08]  /*1550*/  NOP ;  /* 0x0000000000007918 */ /* 0x000fd00000000000 */
[----:B------:R-:W1:Y:S02]  /*1560*/  USETMAXREG.TRY_ALLOC.CTAPOOL UP1, 0xe8 ;  /* 0x000000e8000079c8 */ /* 0x000e640008020600 */
[----:B-1----:R-:W-:-:S13]  /*1570*/  PLOP3.LUT P0, PT, PT, PT, UP1, 0x80, 0x0 ;  /* 0x000000000000781c */ /* 0x002fda0003f0f018 */
[----:B------:R-:W-:Y:S05]  /*1580*/  @!P0 BRA `(.L_x_17) ;  /* 0xfffffffc00f08947 */ /* 0x000fea000383ffff */
[----:B------:R-:W-:-:S13]  /*1590*/  LOP3.LUT P0, RZ, R0, 0xff, RZ, 0xc0, !PT ;  /* 0x000000ff00ff7812 */ /* 0x000fda000780c0ff */
[----:B------:R-:W-:Y:S05]  /*15a0*/  @!P0 EXIT ;  /* 0x000000000000894d */ /* 0x000fea0003800000 */
[----:B------:R-:W1:Y:S01]  /*15b0*/  S2UR UR4, SR_CgaCtaId ;  /* 0x00000000000479c3 */ /* 0x000e620000008800 */
[CC--:B------:R-:W-:Y:S01]  /*15c0*/  LEA.HI R0, R6.reuse, R3.reuse, RZ, 0x2 ;  /* 0x0000000306007211 */ /* 0x0c0fe200078f10ff */
[----:B------:R-:W-:Y:S01]  /*15d0*/  UIADD3 UR6, UR19, -0x1, URZ ;  /* 0xffffffff13067890 */ /* 0x000fe2000fffe03f */
[----:B------:R-:W-:Y:S01]  /*15e0*/  LEA.HI R3, R6, R3, RZ, 0x5 ;  /* 0x0000000306037211 */ /* 0x000fe200078f28ff */
[----:B------:R-:W-:Y:S01]  /*15f0*/  UMOV UR16, 0x400 ;  /* 0x0000040000107882 */ /* 0x000fe20000000000 */
[--C-:B------:R-:W-:Y:S01]  /*1600*/  SHF.R.S32.HI R2, RZ, 0x2, R0.reuse ;  /* 0x00000002ff027819 */ /* 0x100fe20000011400 */
[----:B------:R-:W-:Y:S01]  /*1610*/  USHF.R.U32.HI UR5, URZ, 0x2, UR14 ;  /* 0x000000023f057899 */ /* 0x000fe2000801160e */
[----:B0-2---:R-:W-:Y:S01]  /*1620*/  SHF.R.S32.HI R5, RZ, 0x1f, R0 ;  /* 0x0000001fff057819 */ /* 0x005fe20000011400 */
[----:B------:R-:W-:Y:S02]  /*1630*/  UISETP.LT.AND UP1, UPT, UR14, 0x1, UPT ;  /* 0x000000010e00788c */ /* 0x000fe4000bf21270 */
[----:B------:R-:W-:Y:S01]  /*1640*/  ULOP3.LUT UR15, UR14, 0x3, URZ, 0xc0, !UPT ;  /* 0x000000030e0f7892 */ /* 0x000fe2000f8ec03f */
[----:B------:R-:W-:Y:S01]  /*1650*/  LEA.HI R5, R5, R2, RZ, 0x3 ;  /* 0x0000000205057211 */ /* 0x000fe200078f18ff */
[----:B------:R-:W-:-:S02]  /*1660*/  ULOP3.LUT UR5, UR5, 0x1, URZ, 0xc0, !UPT ;  /* 0x0000000105057892 */ /* 0x000fc4000f8ec03f */
[----:B------:R-:W-:Y:S01]  /*1670*/  USEL UR12, UR14, 0x1, UP1 ;  /* 0x000000010e0c7887 */ /* 0x000fe20008800000 */
[----:B------:R-:W-:Y:S01]  /*1680*/  LOP3.LUT R5, R5, 0xfffffff8, RZ, 0xc0, !PT ;  /* 0xfffffff805057812 */ /* 0x000fe200078ec0ff */
[----:B------:R-:W-:Y:S02]  /*1690*/  USEL UR15, UR15, URZ, !UP0 ;  /* 0x0000003f0f0f7287 */ /* 0x000fe4000c000000 */
[----:B------:R-:W-:Y:S02]  /*16a0*/  UISETP.NE.AND UP1, UPT, UR6, URZ, UPT ;  /* 0x0000003f0600728c */ /* 0x000fe4000bf25270 */
[----:B------:R-:W-:Y:S01]  /*16b0*/  IMAD.IADD R2, R2, 0x1, -R5 ;  /* 0x0000000102027824 */ /* 0x000fe200078e0a05 */
[----:B------:R-:W-:Y:S01]  /*16c0*/  SHF.R.S32.HI R5, RZ, 0x5, R3 ;  /* 0x00000005ff057819 */ /* 0x000fe20000011403 */
[----:B------:R-:W-:Y:S02]  /*16d0*/  UISETP.EQ.U32.AND UP0, UPT, UR5, 0x1, !UP0 ;  /* 0x000000010500788c */ /* 0x000fe4000c702070 */
[----:B-1----:R-:W-:Y:S01]  /*16e0*/  ULEA UR16, UR4, UR16, 0x18 ;  /* 0x0000001004107291 */ /* 0x002fe2000f8ec03f */
[--C-:B------:R-:W-:Y:S01]  /*16f0*/  SHF.R.S32.HI R3, RZ, 0x1f, R2.reuse ;  /* 0x0000001fff037819 */ /* 0x100fe20000011402 */
[----:B------:R-:W-:Y:S01]  /*1700*/  USHF.L.U32 UR4, UR6, 0x3, URZ ;  /* 0x0000000306047899 */ /* 0x000fe2000800063f */
[----:B------:R-:W-:Y:S01]  /*1710*/  IMAD R0, R5, -0x10, -R2 ;  /* 0xfffffff005007824 */ /* 0x000fe200078e0a02 */
[----:B------:R-:W-:-:S02]  /*1720*/  UIADD3 UR30, UR16, 0x50, URZ ;  /* 0x00000050101e7890 */ /* 0x000fc4000fffe03f */
[----:B------:R-:W-:Y:S01]  /*1730*/  ULOP3.LUT UR4, UR4, 0x8, URZ, 0xc0, !UPT ;  /* 0x0000000804047892 */ /* 0x000fe2000f8ec03f */
[----:B------:R-:W-:Y:S01]  /*1740*/  IMAD.WIDE R2, R5, 0x10, R2 ;  /* 0x0000001005027825 */ /* 0x000fe200078e0202 */
[----:B------:R-:W-:Y:S02]  /*1750*/  ULOP3.LUT UR32, UR7, 0x1, URZ, 0xfc, !UPT ;  /* 0x0000000107207892 */ /* 0x000fe4000f8efc3f */
[----:B------:R-:W-:Y:S02]  /*1760*/  ULOP3.LUT UR33, UR4, 0x8, URZ, 0x3c, !UPT ;  /* 0x0000000804217892 */ /* 0x000fe4000f8e3c3f */
[----:B------:R-:W-:Y:S02]  /*1770*/  ULOP3.LUT UR18, UR4, 0x18, URZ, 0x3c, !UPT ;  /* 0x0000001804127892 */ /* 0x000fe4000f8e3c3f */
[----:B------:R-:W-:Y:S01]  /*1780*/  USHF.L.U32 UR31, UR14, 0x1, URZ ;  /* 0x000000010e1f7899 */ /* 0x000fe2000800063f */
[----:B------:R-:W-:Y:S01]  /*1790*/  ULDC UR4, c[0x0][0x284] ;  /* 0x0000a10000047ab9 */ /* 0x000fe20000000800 */
[----:B------:R-:W-:Y:S01]  /*17a0*/  UIADD3 UR12, -UR12, UR14, URZ ;  /* 0x0000000e0c0c7290 */ /* 0x000fe2000fffe13f */
[----:B------:R-:W-:Y:S01]  /*17b0*/  VIADD R0, R0, UR4 ;  /* 0x0000000400007c36 */ /* 0x000fe20008000000 */
[----:B------:R-:W-:-:S02]  /*17c0*/  USEL UR29, URZ, 0x1, UP1 ;  /* 0x000000013f1d7887 */ /* 0x000fc40008800000 */
[----:B------:R-:W-:Y:S02]  /*17d0*/  ULEA UR19, UR19, UR30, 0x3 ;  /* 0x0000001e13137291 */ /* 0x000fe4000f8e183f */
[----:B------:R0:W-:Y:S01]  /*17e0*/  STL [R1+0x94], R0 ;  /* 0x0000940001007387 */ /* 0x0001e20000100800 */
[----:B------:R-:W-:-:S03]  /*17f0*/  USEL UR17, URZ, 0x1, !UP0 ;  /* 0x000000013f117887 */ /* 0x000fc6000c000000 */
[----:B------:R0:W-:Y:S09]  /*1800*/  STL.64 [R1+0x98], R2 ;  /* 0x0000980201007387 */ /* 0x0001f20000100a00 */
.L_x_300:
[----:B0-----:R-:W-:Y:S01]  /*1810*/  IMAD.U32 R0, RZ, RZ, UR29 ;  /* 0x0000001dff007e24 */ /* 0x001fe2000f8e00ff */
[----:B--2---:R-:W0:Y:S01]  /*1820*/  LDC R2, c[0x0][0x28c] ;  /* 0x0000a300ff027b82 */ /* 0x004e220000000800 */
[----:B------:R-:W-:Y:S01]  /*1830*/  UMOV UR4, URZ ;  /* 0x0000003f00047c82 */ /* 0x000fe20008000000 */
[----:B------:R-:W-:Y:S02]  /*1840*/  UMOV UR20, UR15 ;  /* 0x0000000f00147c82 */ /* 0x000fe40008000000 */
[----:B------:R-:W-:-:S04]  /*1850*/  SHF.L.U32 R0, R0, 0x1f, RZ ;  /* 0x0000001f00007819 */ /* 0x000fc800000006ff */
[----:B-1----:R-:W1:Y:S01]  /*1860*/  SYNCS.PHASECHK.TRANS64.TRYWAIT P0, [UR19+-0x8], R0 ;  /* 0xfffff800ff0075a7 */ /* 0x002e620008000153 */
[----:B0-----:R-:W-:Y:S01]  /*1870*/  ISETP.GE.AND P1, PT, R2, 0x1, PT ;  /* 0x000000010200780c */ /* 0x001fe20003f26270 */
[----:B-1--4-:R-:W-:-:S12]  /*1880*/  @!P0 BRA `(.L_x_18) ;  /* 0x000000e800948947 */ /* 0x012fd80003800000 */
.L_x_322:
[----:B------:R1:W-:Y:S01]  /*1890*/  STL [R1+0x74], RZ ;  /* 0x000074ff01007387 */ /* 0x0003e20000100800 */
[----:B------:R-:W-:Y:S01]  /*18a0*/  UMOV UR5, URZ ;  /* 0x0000003f00057c82 */ /* 0x000fe20008000000 */
[----:B------:R-:W-:Y:S01]  /*18b0*/  UMOV UR6, URZ ;  /* 0x0000003f00067c82 */ /* 0x000fe20008000000 */
[----:B0-----:R-:W-:Y:S01]  /*18c0*/  IMAD.MOV.U32 R0, RZ, RZ, RZ ;  /* 0x000000ffff007224 */ /* 0x001fe200078e00ff */
[----:B------:R1:W-:Y:S01]  /*18d0*/  STL [R1+0x70], RZ ;  /* 0x000070ff01007387 */ /* 0x0003e20000100800 */
[----:B------:R-:W-:Y:S02]  /*18e0*/  CS2R R2, SRZ ;  /* 0x0000000000027805 */ /* 0x000fe4000001ff00 */
[----:B------:R-:W-:Y:S02]  /*18f0*/  CS2R R4, SRZ ;  /* 0x0000000000047805 */ /* 0x000fe4000001ff00 */
[----:B------:R-:W-:Y:S01]  /*1900*/  CS2R R6, SRZ ;  /* 0x0000000000067805 */ /* 0x000fe2000001ff00 */
[----:B------:R1:W-:Y:S01]  /*1910*/  STL [R1+0x6c], RZ ;  /* 0x00006cff01007387 */ /* 0x0003e20000100800 */
[----:B------:R-:W-:-:S02]  /*1920*/  CS2R R8, SRZ ;  /* 0x0000000000087805 */ /* 0x000fc4000001ff00 */
[----:B------:R-:W-:Y:S02]  /*1930*/  CS2R R10, SRZ ;  /* 0x00000000000a7805 */ /* 0x000fe4000001ff00 */
[----:B------:R-:W-:Y:S01]  /*1940*/  CS2R R12, SRZ ;  /* 0x00000000000c7805 */ /* 0x000fe2000001ff00 */
        /* <DEDUP_REMOVED lines=57> */
[----:B------:R-:W-:Y:S01]  /*1ce0*/  IMAD.MOV.U32 R226, RZ, RZ, RZ ;  /* 0x000000ffffe27224 */ /* 0x000fe200078e00ff */
[----:B------:R-:W-:Y:S01]  /*1cf0*/  CS2R R24, SRZ ;  /* 0x0000000000187805 */ /* 0x000fe2000001ff00 */
[----:B------:R-:W-:Y:S01]  /*1d00*/  IMAD.U32 R227, RZ, RZ, UR17 ;  /* 0x00000011ffe37e24 */ /* 0x000fe2000f8e00ff */
[----:B------:R1:W-:Y:S01]  /*1d10*/  STL [R1+0x2c], RZ ;  /* 0x00002cff01007387 */ /* 0x0003e20000100800 */
[----:B------:R-:W-:Y:S02]  /*1d20*/  CS2R R26, SRZ ;  /* 0x00000000001a7805 */ /* 0x000fe4000001ff00 */
[----:B------:R-:W-:-:S02]  /*1d30*/  CS2R R28, SRZ ;  /* 0x00000000001c7805 */ /* 0x000fc4000001ff00 */
[----:B------:R-:W-:Y:S01]  /*1d40*/  CS2R R30, SRZ ;  /* 0x00000000001e7805 */ /* 0x000fe2000001ff00 */
[----:B------:R1:W-:Y:S01]  /*1d50*/  STL [R1+0x28], RZ ;  /* 0x000028ff01007387 */ /* 0x0003e20000100800 */
[----:B------:R-:W-:Y:S02]  /*1d60*/  CS2R R32, SRZ ;  /* 0x0000000000207805 */ /* 0x000fe4000001ff00 */
[----:B------:R-:W-:Y:S02]  /*1d70*/  CS2R R34, SRZ ;  /* 0x0000000000227805 */ /* 0x000fe4000001ff00 */
[----:B------:R-:W-:Y:S01]  /*1d80*/  CS2R R36, SRZ ;  /* 0x0000000000247805 */ /* 0x000fe2000001ff00 */
        /* <DEDUP_REMOVED lines=36> */
[----:B------:R1:W-:Y:S01]  /*1fd0*/  STL [R1], RZ ;  /* 0x000000ff01007387 */ /* 0x0003e20000100800 */
[----:B------:R-:W-:Y:S02]  /*1fe0*/  CS2R R92, SRZ ;  /* 0x00000000005c7805 */ /* 0x000fe4000001ff00 */
[----:B------:R-:W-:Y:S02]  /*1ff0*/  CS2R R94, SRZ ;  /* 0x00000000005e7805 */ /* 0x000fe4000001ff00 */
[----:B------:R-:W-:Y:S02]  /*2000*/  CS2R R96, SRZ ;  /* 0x0000000000607805 */ /* 0x000fe4000001ff00 */
[----:B------:R-:W-:Y:S02]  /*2010*/  CS2R R98, SRZ ;  /* 0x0000000000627805 */ /* 0x000fe4000001ff00 */
[----:B------:R-:W-:-:S02]  /*2020*/  CS2R R100, SRZ ;  /* 0x0000000000647805 */ /* 0x000fc4000001ff00 */
[----:B------:R-:W-:Y:S02]  /*2030*/  CS2R R102, SRZ ;  /* 0x0000000000667805 */ /* 0x000fe4000001ff00 */
        /* <DEDUP_REMOVED lines=23> */
[----:B------:R-:W-:Y:S01]  /*21b0*/  CS2R R150, SRZ ;  /* 0x0000000000967805 */ /* 0x000fe2000001ff00 */
[----:B-1----:R-:W-:Y:S06]  /*21c0*/  @!P1 BRA `(.L_x_19) ;  /* 0x0000001000749947 */ /* 0x002fec0003800000 */
[----:B------:R-:W-:-:S06]  /*21d0*/  UISETP.NE.AND UP0, UPT, UR32, 0x3, UPT ;  /* 0x000000032000788c */ /* 0x000fcc000bf05270 */
[----:B------:R-:W-:-:S13]  /*21e0*/  PLOP3.LUT P1, PT, PT, PT, UP0, 0x80, 0x0 ;  /* 0x000000000000781c */ /* 0x000fda0003f2f008 */
[----:B------:R-:W-:Y:S05]  /*21f0*/  @!P1 BRA `(.L_x_20) ;  /* 0x0000000000049947 */ /* 0x000fea0003800000 */
[----:B------:R-:W-:Y:S01]  /*2200*/  BPT.TRAP 0x1 ;  /* 0x000000040000795c */ /* 0x000fe20000300000 */
.L_x_20:
[----:B------:R-:W-:Y:S01]  /*2210*/  ULEA UR4, UR15, UR16, 0x3 ;  /* 0x000000100f047291 */ /* 0x000fe2000f8e183f */
[----:B------:R-:W-:-:S05]  /*2220*/  IMAD.U32 R0, RZ, RZ, UR17 ;  /* 0x00000011ff007e24 */ /* 0x000fca000f8e00ff */
[----:B------:R-:W-:-:S04]  /*2230*/  SHF.L.U32 R0, R0, 0x1f, RZ ;  /* 0x0000001f00007819 */ /* 0x000fc800000006ff */
[----:B------:R0:W1:Y:S01]  /*2240*/  SYNCS.PHASECHK.TRANS64.TRYWAIT P0, [UR4], R0 ;  /* 0x00000000ff0075a7 */ /* 0x0000620008000144 */
[----:B------:R-:W-:Y:S05]  /*2250*/  @!P1 BRA `(.L_x_21) ;  /* 0x0000000000049947 */ /* 0x000fea0003800000 */
[----:B------:R-:W-:Y:S01]  /*2260*/  BPT.TRAP 0x1 ;  /* 0x000000040000795c */ /* 0x000fe20000300000 */
.L_x_21:
[----:B-1----:R-:W-:Y:S05]  /*2270*/  @P0 BRA `(.L_x_22) ;  /* 0x0000000000080947 */ /* 0x002fea0003800000 */
[----:B------:R-:W1:Y:S02]  /*2280*/  SYNCS.PHASECHK.TRANS64.TRYWAIT P0, [UR4], R0 ;  /* 0x00000000ff0075a7 */ /* 0x000e640008000144 */
[----:B-1----:R-:W-:Y:S05]  /*2290*/  @!P0 BRA `(.L_x_23) ;  /* 0x000000e000288947 */ /* 0x002fea0003800000 */
.L_x_22:
[----:B------:R-:W-:Y:S01]  /*22a0*/  UIADD3 UR4, UR16, 0x180, URZ ;  /* 0x0000018010047890 */ /* 0x000fe2000fffe03f */
[----:B------:R-:W-:Y:S01]  /*22b0*/  WARPGROUP.ARRIVE ;  /* 0x00000000000079c5 */ /* 0x000fe20000000000 */
[----:B------:R-:W-:Y:S01]  /*22c0*/  UIADD3 UR5, UR16, 0x4180, URZ ;  /* 0x0000418010057890 */ /* 0x000fe2000fffe03f */
[----:B------:R2:W-:Y:S01]  /*22d0*/  STL [R1+0x74], RZ ;  /* 0x000074ff01007387 */ /* 0x0005e20000100800 */
[----:B------:R-:W-:Y:S01]  /*22e0*/  USHF.R.U32.HI UR4, URZ, 0x4, UR4 ;  /* 0x000000043f047899 */ /* 0x000fe20008011604 */
[----:B01----:R-:W-:Y:S01]  /*22f0*/  IMAD.MOV.U32 R0, RZ, RZ, RZ ;  /* 0x000000ffff007224 */ /* 0x003fe200078e00ff */
[----:B------:R-:W-:Y:S01]  /*2300*/  USHF.R.U32.HI UR5, URZ, 0x4, UR5 ;  /* 0x000000043f057899 */ /* 0x000fe20008011605 */
[----:B------:R2:W-:Y:S01]  /*2310*/  STL [R1+0x70], RZ ;  /* 0x000070ff01007387 */ /* 0x0005e20000100800 */
[----:B------:R-:W-:Y:S01]  /*2320*/  ULOP3.LUT UR4, UR4, 0x3fff, URZ, 0xc0, !UPT ;  /* 0x00003fff04047892 */ /* 0x000fe2000f8ec03f */
[----:B------:R-:W-:Y:S01]  /*2330*/  CS2R R2, SRZ ;  /* 0x0000000000027805 */ /* 0x000fe2000001ff00 */
[----:B------:R-:W-:Y:S01]  /*2340*/  ULOP3.LUT UR5, UR5, 0x3fff, URZ, 0xc0, !UPT ;  /* 0x00003fff05057892 */ /* 0x000fe2000f8ec03f */
[----:B------:R2:W-:Y:S01]  /*2350*/  STL [R1+0x6c], RZ ;  /* 0x00006cff01007387 */ /* 0x0005e20000100800 */
[----:B------:R-:W-:Y:S01]  /*2360*/  ULOP3.LUT UR4, UR4, 0x10000, URZ, 0xfc, !UPT ;  /* 0x0001000004047892 */ /* 0x000fe2000f8efc3f */
[----:B------:R-:W-:Y:S01]  /*2370*/  CS2R R4, SRZ ;  /* 0x0000000000047805 */ /* 0x000fe2000001ff00 */
[----:B------:R-:W-:Y:S01]  /*2380*/  ULOP3.LUT UR5, UR5, 0x10000, URZ, 0xfc, !UPT ;  /* 0x0001000005057892 */ /* 0x000fe2000f8efc3f */
[----:B------:R2:W-:Y:S01]  /*2390*/  STL [R1+0x68], RZ ;  /* 0x000068ff01007387 */ /* 0x0005e20000100800 */
[----:B------:R-:W-:Y:S01]  /*23a0*/  ULEA UR8, UR15, UR4, 0x8 ;  /* 0x000000040f087291 */ /* 0x000fe2000f8e403f */
[----:B------:R-:W-:Y:S01]  /*23b0*/  CS2R R6, SRZ ;  /* 0x0000000000067805 */ /* 0x000fe2000001ff00 */
[----:B------:R-:W-:Y:S01]  /*23c0*/  ULEA UR10, UR15, UR5, 0xa ;  /* 0x000000050f0a7291 */ /* 0x000fe2000f8e503f */
[----:B------:R2:W-:Y:S01]  /*23d0*/  STL [R1+0x64], RZ ;  /* 0x000064ff01007387 */ /* 0x0005e20000100800 */
[----:B------:R-:W-:Y:S01]  /*23e0*/  UMOV UR9, 0x80000020 ;  /* 0x8000002000097882 */ /* 0x000fe20000000000 */
[----:B------:R-:W-:Y:S01]  /*23f0*/  UMOV UR11, 0x80000020 ;  /* 0x80000020000b7882 */ /* 0x000fe20000000000 */
[----:B------:R-:W-:Y:S01]  /*2400*/  ULDC UR5, c[0x0][0x50c] ;  /* 0x0001430000057ab9 */ /* 0x000fe20000000800 */
[----:B------:R2:W-:Y:S01]  /*2410*/  STL [R1+0x60], RZ ;  /* 0x000060ff01007387 */ /* 0x0005e20000100800 */
[----:B------:R-:W-:Y:S01]  /*2420*/  UISETP.NE.AND UP0, UPT, UR5, 0x2, UPT ;  /* 0x000000020500788c */ /* 0x000fe2000bf05270 */
[----:B------:R-:W-:Y:S01]  /*2430*/  CS2R R8, SRZ ;  /* 0x0000000000087805 */ /* 0x000fe2000001ff00 */
[----:B------:R-:W-:Y:S01]  /*2440*/  UMOV UR4, 0x2 ;  /* 0x0000000200047882 */ /* 0x000fe20000000000 */
[----:B------:R-:W-:Y:S01]  /*2450*/  QGMMA.64x256x32.F32.E5M2.E5M2 R24, gdesc[UR8], RZ, !UPT ;  /* 0x03e00000081879f3 */ /* 0x000fe2000c7038ff */
[----:B------:R2:W-:Y:S01]  /*2460*/  STL [R1+0x5c], RZ ;  /* 0x00005cff01007387 */ /* 0x0005e20000100800 */
[----:B------:R-:W-:Y:S01]  /*2470*/  USEL UR5, URZ, 0x1, UP0 ;  /* 0x000000013f057887 */ /* 0x000fe20008000000 */
[----:B------:R-:W-:Y:S01]  /*2480*/  CS2R R10, SRZ ;  /* 0x00000000000a7805 */ /* 0x000fe2000001ff00 */
[----:B------:R-:W-:Y:S01]  /*2490*/  UIADD3 UR8, UR8, 0x2, URZ ;  /* 0x0000000208087890 */ /* 0x000fe2000fffe03f */
[----:B------:R2:W-:Y:S01]  /*24a0*/  STL [R1+0x58], RZ ;  /* 0x000058ff01007387 */ /* 0x0005e20000100800 */
[----:B------:R-:W-:Y:S01]  /*24b0*/  UIADD3 UR10, UR10, 0x2, URZ ;  /* 0x000000020a0a7890 */ /* 0x000fe2000fffe03f */
[----:B------:R-:W-:-:S02]  /*24c0*/  CS2R R12, SRZ ;  /* 0x00000000000c7805 */ /* 0x000fc4000001ff00 */
[----:B------:R-:W-:Y:S01]  /*24d0*/  ISETP.NE.AND P0, PT, RZ, UR5, PT ;  /* 0x00000005ff007c0c */ /* 0x000fe2000bf05270 */
[----:B------:R2:W-:Y:S01]  /*24e0*/  STL [R1+0x54], RZ ;  /* 0x000054ff01007387 */ /* 0x0005e20000100800 */
[----:B------:R-:W-:Y:S01]  /*24f0*/  UMOV UR9, 0x80000020 ;  /* 0x8000002000097882 */ /* 0x000fe20000000000 */
[----:B------:R-:W-:Y:S01]  /*2500*/  UMOV UR11, 0x80000020 ;  /* 0x80000020000b7882 */ /* 0x000fe20000000000 */
        /* <DEDUP_REMOVED lines=55> */
[----:B------:R-:W-:Y:S01]  /*2880*/  CS2R R224, SRZ ;  /* 0x0000000000e07805 */ /* 0x000fe2000001ff00 */
[----:B------:R-:W-:Y:S01]  /*2890*/  IMAD.MOV.U32 R226, RZ, RZ, RZ ;  /* 0x000000ffffe27224 */ /* 0x000fe200078e00ff */
[----:B------:R2:W-:Y:S04]  /*28a0*/  STL [R1+0x18], RZ ;  /* 0x000018ff01007387 */ /* 0x0005e80000100800 */
[----:B------:R2:W-:Y:S04]  /*28b0*/  STL [R1+0x14], RZ ;  /* 0x000014ff01007387 */ /* 0x0005e80000100800 */
[----:B------:R2:W-:Y:S04]  /*28c0*/  STL [R1+0x10], RZ ;  /* 0x000010ff01007387 */ /* 0x0005e80000100800 */
[----:B------:R2:W-:Y:S04]  /*28d0*/  STL [R1+0xc], RZ ;  /* 0x00000cff01007387 */ /* 0x0005e80000100800 */
[----:B------:R2:W-:Y:S04]  /*28e0*/  STL [R1+0x8], RZ ;  /* 0x000008ff01007387 */ /* 0x0005e80000100800 */
[----:B------:R2:W-:Y:S04]  /*28f0*/  STL [R1+0x4], RZ ;  /* 0x000004ff01007387 */ /* 0x0005e80000100800 */
[----:B------:R2:W-:Y:S01]  /*2900*/  STL [R1], RZ ;  /* 0x000000ff01007387 */ /* 0x0005e20000100800 */
[----:B------:R-:W-:Y:S01]  /*2910*/  QGMMA.64x256x32.F32.E5M2.E5M2 R24, gdesc[UR8], R24, gsb0 ;  /* 0x03e00000081879f3 */ /* 0x000fe20008003818 */
[----:B------:R-:W-:Y:S05]  /*2920*/  @!P0 BRA `(.L_x_24) ;  /* 0x0000000800808947 */ /* 0x000fea0003800000 */
[----:B------:R-:W-:Y:S02]  /*2930*/  WARPGROUP.DEPBAR.LE gsb0, 0x0 ;  /* 0x00008000000079c5 */ /* 0x000fe40000010000 */
[----:B------:R-:W-:-:S01]  /*2940*/  FADD R227, RZ, R122 ;  /* 0x0000007affe37221 */ /* 0x000fc20000000000 */
[----:B------:R-:W-:Y:S01]  /*2950*/  FADD R226, RZ, R24 ;  /* 0x00000018ffe27221 */ /* 0x000fe20000000000 */
[----:B------:R-:W-:-:S01]  /*2960*/  FADD R225, RZ, R25 ;  /* 0x00000019ffe17221 */ /* 0x000fc20000000000 */
[----:B------:R-:W-:Y:S01]  /*2970*/  FADD R224, RZ, R26 ;  /* 0x0000001affe07221 */ /* 0x000fe20000000000 */
[----:B------:R-:W-:-:S01]  /*2980*/  FADD R223, RZ, R27 ;  /* 0x0000001bffdf7221 */ /* 0x000fc20000000000 */
[----:B------:R0:W-:Y:S01]  /*2990*/  STL [R1], R227 ;  /* 0x000000e301007387 */ /* 0x0001e20000100800 */
[----:B------:R-:W-:-:S01]  /*29a0*/  FADD R222, RZ, R28 ;  /* 0x0000001cffde7221 */ /* 0x000fc20000000000 */
[----:B------:R-:W-:Y:S01]  /*29b0*/  FADD R221, RZ, R29 ;  /* 0x0000001dffdd7221 */ /* 0x000fe20000000000 */
[----:B------:R-:W-:-:S01]  /*29c0*/  FADD R220, RZ, R30 ;  /* 0x0000001effdc7221 */ /* 0x000fc20000000000 */
[----:B------:R-:W-:Y:S01]  /*29d0*/  FADD R219, RZ, R31 ;  /* 0x0000001fffdb7221 */ /* 0x000fe20000000000 */
[----:B------:R-:W-:-:S01]  /*29e0*/  FADD R218, RZ, R32 ;  /* 0x00000020ffda7221 */ /* 0x000fc20000000000 */
[----:B------:R-:W-:Y:S01]  /*29f0*/  FADD R217, RZ, R33 ;  /* 0x00000021ffd97221 */ /* 0x000fe20000000000 */
[----:B------:R-:W-:-:S01]  /*2a00*/  FADD R216, RZ, R34 ;  /* 0x00000022ffd87221 */ /* 0x000fc20000000000 */
[----:B------:R-:W-:Y:S01]  /*2a10*/  FADD R215, RZ, R35 ;  /* 0x00000023ffd77221 */ /* 0x000fe20000000000 */
[----:B------:R-:W-:-:S01]  /*2a20*/  FADD R214, RZ, R36 ;  /* 0x00000024ffd67221 */ /* 0x000fc20000000000 */
[----:B0-----:R-:W-:Y:S01]  /*2a30*/  FADD R227, RZ, R123 ;  /* 0x0000007bffe37221 */ /* 0x001fe20000000000 */
[----:B------:R-:W-:-:S01]  /*2a40*/  FADD R213, RZ, R37 ;  /* 0x00000025ffd57221 */ /* 0x000fc20000000000 */
[----:B------:R-:W-:Y:S01]  /*2a50*/  FADD R212, RZ, R38 ;  /* 0x00000026ffd47221 */ /* 0x000fe20000000000 */
[----:B------:R-:W-:-:S01]  /*2a60*/  FADD R211, RZ, R39 ;  /* 0x00000027ffd37221 */ /* 0x000fc20000000000 */
[----:B------:R-:W-:Y:S01]  /*2a70*/  FADD R210, RZ, R40 ;  /* 0x00000028ffd27221 */ /* 0x000fe20000000000 */
[----:B------:R0:W-:Y:S01]  /*2a80*/  STL [R1+0x4], R227 ;  /* 0x000004e301007387 */ /* 0x0001e20000100800 */
        /* <DEDUP_REMOVED lines=93> */
[----:B------:R-:W-:Y:S01]  /*3060*/  UMOV UR4, URZ ;  /* 0x0000003f00047c82 */ /* 0x000fe20008000000 */
[----:B0-----:R-:W-:-:S05]  /*3070*/  FADD R227, RZ, R130 ;  /* 0x00000082ffe37221 */ /* 0x001fca0000000000 */
[----:B------:R0:W-:Y:S02]  /*3080*/  STL [R1+0x20], R227 ;  /* 0x000020e301007387 */ /* 0x0001e40000100800 */
        /* <DEDUP_REMOVED lines=42> */
.L_x_24:
[----:B------:R-:W-:-:S04]  /*3330*/  UIADD3 UR20, UR15, 0x1, URZ ;  /* 0x000000010f147890 */ /* 0x000fc8000fffe03f */
[----:B------:R-:W-:-:S04]  /*3340*/  UISETP.NE.AND UP0, UPT, UR20, 0x4, UPT ;  /* 0x000000041400788c */ /* 0x000fc8000bf05270 */
[----:B------:R-:W-:Y:S02]  /*3350*/  USEL UR6, URZ, 0x1, UP0 ;  /* 0x000000013f067887 */ /* 0x000fe40008000000 */
[----:B------:R-:W-:Y:S02]  /*3360*/  USEL UR20, UR20, URZ, UP0 ;  /* 0x0000003f14147287 */ /* 0x000fe40008000000 */
[----:B------:R-:W-:-:S06]  /*3370*/  ULOP3.LUT UR6, UR17, UR6, URZ, 0x3c, !UPT ;  /* 0x0000000611067292 */ /* 0x000fcc000f8e3c3f */
[----:B0-----:R-:W-:Y:S01]  /*3380*/  IMAD.U32 R227, RZ, RZ, UR6 ;  /* 0x00000006ffe37e24 */ /* 0x001fe2000f8e00ff */
[----:B------:R-:W-:-:S06]  /*3390*/  UMOV UR6, 0x1 ;  /* 0x0000000100067882 */ /* 0x000fcc0000000000 */
.L_x_19:
[----:B------:R-:W-:-:S06]  /*33a0*/  UISETP.GE.AND UP0, UPT, UR12, 0x1, UPT ;  /* 0x000000010c00788c */ /* 0x000fcc000bf06270 */
[----:B------:R-:W-:-:S13]  /*33b0*/  PLOP3.LUT P0, PT, PT, PT, UP0, 0x80, 0x0 ;  /* 0x000000000000781c */ /* 0x000fda0003f0f008 */
[----:B------:R-:W-:Y:S05]  /*33c0*/  @!P0 BRA `(.L_x_25) ;  /* 0x0000001000a48947 */ /* 0x000fea0003800000 */
[----:B------:R-:W-:Y:S01]  /*33d0*/  IMAD.U32 R228, RZ, RZ, UR12 ;  /* 0x0000000cffe47e24 */ /* 0x000fe2000f8e00ff */
[----:B------:R-:W-:Y:S01]  /*33e0*/  UMOV UR21, UR15 ;  /* 0x0000000f00157c82 */ /* 0x000fe20008000000 */
[----:B------:R-:W-:-:S05]  /*33f0*/  ULDC UR28, c[0x0][0x50c] ;  /* 0x00014300001c7ab9 */ /* 0x000fca0000000800 */
.L_x_33:
[----:B------:R-:W-:-:S06]  /*3400*/  UISETP.NE.AND UP0, UPT, UR32, 0x3, UPT ;  /* 0x000000032000788c */ /* 0x000fcc000bf05270 */
[----:B------:R-:W-:-:S13]  /*3410*/  PLOP3.LUT P1, PT, PT, PT, UP0, 0x80, 0x0 ;  /* 0x000000000000781c */ /* 0x000fda0003f2f008 */
[----:B-1---5:R-:W-:Y:S05]  /*3420*/  @!P1 BRA `(.L_x_26) ;  /* 0x0000000000049947 */ /* 0x022fea0003800000 */
[----:B------:R-:W-:Y:S01]  /*3430*/  BPT.TRAP 0x1 ;  /* 0x000000040000795c */ /* 0x000fe20000300000 */
.L_x_26:
[----:B------:R-:W-:Y:S01]  /*3440*/  ULEA UR8, UR20, UR16, 0x3 ;  /* 0x0000001014087291 */ /* 0x000fe2000f8e183f */
[----:B------:R-:W-:-:S08]  /*3450*/  SHF.L.U32 R229, R227, 0x1f, RZ ;  /* 0x0000001fe3e57819 */ /* 0x000fd000000006ff */
[----:B------:R0:W1:Y:S01]  /*3460*/  SYNCS.PHASECHK.TRANS64.TRYWAIT P0, [UR8], R229 ;  /* 0x000000e5ff0075a7 */ /* 0x0000620008000148 */
[----:B------:R-:W-:Y:S05]  /*3470*/  @!P1 BRA `(.L_x_27) ;  /* 0x0000000000049947 */ /* 0x000fea0003800000 */
[----:B------:R-:W-:Y:S01]  /*3480*/  BPT.TRAP 0x1 ;  /* 0x000000040000795c */ /* 0x000fe20000300000 */
.L_x_27:
[----:B-1----:R-:W-:Y:S05]  /*3490*/  @P0 BRA `(.L_x_28) ;  /* 0x0000000000080947 */ /* 0x002fea0003800000 */
[----:B------:R-:W1:Y:S02]  /*34a0*/  SYNCS.PHASECHK.TRANS64.TRYWAIT P0, [UR8], R229 ;  /* 0x000000e5ff0075a7 */ /* 0x000e640008000148 */
[----:B-1----:R-:W-:Y:S05]  /*34b0*/  @!P0 BRA `(.L_x_29) ;  /* 0x000000cc00b88947 */ /* 0x002fea0003800000 */
.L_x_28:
[----:B------:R-:W-:Y:S01]  /*34c0*/  UIADD3 UR8, UR16, 0x180, URZ ;  /* 0x0000018010087890 */ /* 0x000fe2000fffe03f */
[----:B------:R-:W-:Y:S01]  /*34d0*/  WARPGROUP.ARRIVE ;  /* 0x00000000000079c5 */ /* 0x000fe20000000000 */
[----:B------:R-:W-:Y:S02]  /*34e0*/  UIADD3 UR9, UR16, 0x4180, URZ ;  /* 0x0000418010097890 */ /* 0x000fe4000fffe03f */
[----:B------:R-:W-:Y:S02]  /*34f0*/  USHF.R.U32.HI UR8, URZ, 0x4, UR8 ;  /* 0x000000043f087899 */ /* 0x000fe40008011608 */
[----:B------:R-:W-:Y:S02]  /*3500*/  USHF.R.U32.HI UR9, URZ, 0x4, UR9 ;  /* 0x000000043f097899 */ /* 0x000fe40008011609 */
[----:B------:R-:W-:Y:S02]  /*3510*/  UISETP.NE.AND UP0, UPT, UR5, URZ, UPT ;  /* 0x0000003f0500728c */ /* 0x000fe4000bf05270 */
[----:B------:R-:W-:-:S02]  /*3520*/  ULOP3.LUT UR8, UR8, 0x3fff, URZ, 0xc0, !UPT ;  /* 0x00003fff08087892 */ /* 0x000fc4000f8ec03f */
[----:B------:R-:W-:Y:S02]  /*3530*/  ULOP3.LUT UR9, UR9, 0x3fff, URZ, 0xc0, !UPT ;  /* 0x00003fff09097892 */ /* 0x000fe4000f8ec03f */
[----:B------:R-:W-:Y:S02]  /*3540*/  USEL UR6, UR6, URZ, !UP0 ;  /* 0x0000003f06067287 */ /* 0x000fe4000c000000 */
[----:B------:R-:W-:Y:S02]  /*3550*/  ULOP3.LUT UR8, UR8, 0x10000, URZ, 0xfc, !UPT ;  /* 0x0001000008087892 */ /* 0x000fe4000f8efc3f */
[----:B------:R-:W-:Y:S02]  /*3560*/  ULOP3.LUT UR9, UR9, 0x10000, URZ, 0xfc, !UPT ;  /* 0x0001000009097892 */ /* 0x000fe4000f8efc3f */
[----:B------:R-:W-:Y:S02]  /*3570*/  UISETP.NE.U32.AND UP0, UPT, UR6, URZ, UPT ;  /* 0x0000003f0600728c */ /* 0x000fe4000bf05070 */
[----:B------:R-:W-:-:S02]  /*3580*/  ULEA UR8, UR20, UR8, 0x8 ;  /* 0x0000000814087291 */ /* 0x000fc4000f8e403f */
[----:B------:R-:W-:Y:S01]  /*3590*/  ULEA UR10, UR20, UR9, 0xa ;  /* 0x00000009140a7291 */ /* 0x000fe2000f8e503f */
[----:B------:R-:W-:Y:S02]  /*35a0*/  UMOV UR11, 0x80000020 ;  /* 0x80000020000b7882 */ /* 0x000fe40000000000 */
[----:B------:R-:W-:Y:S01]  /*35b0*/  UMOV UR9, 0x80000020 ;  /* 0x8000002000097882 */ /* 0x000fe20000000000 */
[----:B------:R-:W-:-:S05]  /*35c0*/  UIADD3 UR4, UR4, 0x2, URZ ;  /* 0x0000000204047890 */ /* 0x000fca000fffe03f */
[----:B------:R-:W-:Y:S01]  /*35d0*/  QGMMA.64x256x32.F32.E5M2.E5M2 R24, gdesc[UR8], R24, UP0 ;  /* 0x03e00000081879f3 */ /* 0x000fe2000bf03818 */
[----:B------:R-:W-:Y:S02]  /*35e0*/  UIADD3 UR8, UR8, 0x2, URZ ;  /* 0x0000000208087890 */ /* 0x000fe4000fffe03f */
[----:B------:R-:W-:Y:S01]  /*35f0*/  UIADD3 UR10, UR10, 0x2, URZ ;  /* 0x000000020a0a7890 */ /* 0x000fe2000fffe03f */
[----:B------:R-:W-:Y:S01]  /*3600*/  UMOV UR9, 0x80000020 ;  /* 0x8000002000097882 */ /* 0x000fe20000000000 */
[----:B------:R-:W-:Y:S01]  /*3610*/  UMOV UR11, 0x80000020 ;  /* 0x80000020000b7882 */ /* 0x000fe20000000000 */
[----:B------:R-:W-:-:S04]  /*3620*/  UISETP.NE.AND UP0, UPT, UR4, UR28, UPT ;  /* 0x0000001c0400728c */ /* 0x000fc8000bf05270 */
[----:B------:R-:W-:-:S06]  /*3630*/  USEL UR5, URZ, 0x1, UP0 ;  /* 0x000000013f057887 */ /* 0x000fcc0008000000 */
[----:B------:R-:W-:-:S12]  /*3640*/  ISETP.NE.AND P0, PT, RZ, UR5, PT ;  /* 0x00000005ff007c0c */ /* 0x000fd8000bf05270 */
[----:B------:R-:W-:Y:S03]  /*3650*/  QGMMA.64x256x32.F32.E5M2.E5M2 R24, gdesc[UR8], R24, gsb0 ;  /* 0x03e00000081879f3 */ /* 0x000fe60008003818 */
[----:B------:R-:W-:Y:S02]  /*3660*/  WARPGROUP.DEPBAR.LE gsb0, 0x1 ;  /* 0x00008000000079c5 */ /* 0x000fe40000010100 */
[----:B------:R-:W-:Y:S05]  /*3670*/  @!P0 BRA `(.L_x_30) ;  /* 0x0000000c00808947 */ /* 0x000fea0003800000 */
[----:B------:R-:W-:Y:S02]  /*3680*/  WARPGROUP.DEPBAR.LE gsb0, 0x0 ;  /* 0x00008000000079c5 */ /* 0x000fe40000010000 */
[----:B------:R-:W-:-:S01]  /*3690*/  FADD R226, R24, R226 ;  /* 0x000000e218e27221 */ /* 0x000fc20000000000 */
[----:B------:R-:W-:Y:S01]  /*36a0*/  FADD R225, R25, R225 ;  /* 0x000000e119e17221 */ /* 0x000fe20000000000 */
[----:B------:R1:W-:Y:S01]  /*36b0*/  STL [R1+0xa4], R227 ;  /* 0x0000a4e301007387 */ /* 0x0003e20000100800 */
[----:B------:R-:W-:-:S01]  /*36c0*/  FADD R224, R26, R224 ;  /* 0x000000e01ae07221 */ /* 0x000fc20000000000 */
[----:B------:R-:W-:Y:S01]  /*36d0*/  FADD R223, R27, R223 ;  /* 0x000000df1bdf7221 */ /* 0x000fe20000000000 */
[----:B------:R-:W-:-:S01]  /*36e0*/  FADD R222, R28, R222 ;  /* 0x000000de1cde7221 */ /* 0x000fc20000000000 */
[----:B------:R-:W-:Y:S01]  /*36f0*/  FADD R221, R29, R221 ;  /* 0x000000dd1ddd7221 */ /* 0x000fe20000000000 */
[----:B-1----:R-:W3:Y:S04]  /*3700*/  LDL.LU R227, [R1+0x30] ;  /* 0x0000300001e37983 */ /* 0x002ee80000300800 */
[----:B------:R1:W-:Y:S01]  /*3710*/  STL [R1+0xa8], R226 ;  /* 0x0000a8e201007387 */ /* 0x0003e20000100800 */
[----:B------:R-:W-:-:S01]  /*3720*/  FADD R220, R30, R220 ;  /* 0x000000dc1edc7221 */ /* 0x000fc20000000000 */
[----:B------:R-:W-:-:S02]  /*3730*/  FADD R219, R31, R219 ;  /* 0x000000db1fdb7221 */ /* 0x000fc40000000000 */
[----:B-1----:R-:W4:Y:S04]  /*3740*/  LDL.LU R226, [R1+0x2c] ;  /* 0x00002c0001e27983 */ /* 0x002f280000300800 */
[----:B------:R1:W-:Y:S01]  /*3750*/  STL [R1+0xac], R225 ;  /* 0x0000ace101007387 */ /* 0x0003e20000100800 */
[----:B------:R-:W-:-:S03]  /*3760*/  FADD R218, R32, R218 ;  /* 0x000000da20da7221 */ /* 0x000fc60000000000 */
[----:B-1----:R-:W2:Y:S04]  /*3770*/  LDL.LU R225, [R1+0x28] ;  /* 0x0000280001e17983 */ /* 0x002ea80000300800 */
        /* <DEDUP_REMOVED lines=9> */
[----:B------:R1:W-:Y:S04]  /*3810*/  STL [R1+0xbc], R221 ;  /* 0x0000bcdd01007387 */ /* 0x0003e80000100800 */
        /* <DEDUP_REMOVED lines=12> */
[----:B-1----:R-:W2:Y:S01]  /*38e0*/  LDL.LU R215, [R1] ;  /* 0x0000000001d77983 */ /* 0x002ea20000300800 */
[----:B------:R-:W-:-:S01]  /*38f0*/  FADD R214, R36, R214 ;  /* 0x000000d624d67221 */ /* 0x000fc20000000000 */
[----:B------:R-:W-:Y:S01]  /*3900*/  FADD R213, R37, R213 ;  /* 0x000000d525d57221 */ /* 0x000fe20000000000 */
[----:B------:R-:W-:-:S01]  /*3910*/  FADD R212, R38, R212 ;  /* 0x000000d426d47221 */ /* 0x000fc20000000000 */
[----:B------:R-:W-:Y:S01]  /*3920*/  FADD R211, R39, R211 ;  /* 0x000000d327d37221 */ /* 0x000fe20000000000 */
[----:B------:R-:W-:-:S01]  /*3930*/  FADD R210, R40, R210 ;  /* 0x000000d228d27221 */ /* 0x000fc20000000000 */
[----:B------:R-:W-:Y:S01]  /*3940*/  STL [R1+0xd8], R214 ;  /* 0x0000d8d601007387 */ /* 0x000fe20000100800 */
        /* <DEDUP_REMOVED lines=11> */
[----:B------:R1:W-:Y:S01]  /*3a00*/  STL [R1+0xe4], R211 ;  /* 0x0000e4d301007387 */ /* 0x0003e20000100800 */
[----:B------:R-:W-:-:S01]  /*3a10*/  FADD R200, R50, R200 ;  /* 0x000000c832c87221 */ /* 0x000fc20000000000 */
[----:B------:R-:W-:Y:S01]  /*3a20*/  FADD R199, R51, R199 ;  /* 0x000000c733c77221 */ /* 0x000fe20000000000 */
        /* <DEDUP_REMOVED lines=69> */
[----:B-----5:R-:W-:Y:S01]  /*3e80*/  FADD R0, R121, R0 ;  /* 0x0000000079007221 */ /* 0x020fe20000000000 */
[----:B---3--:R-:W-:-:S01]  /*3e90*/  FADD R227, R134, R227 ;  /* 0x000000e386e37221 */ /* 0x008fc20000000000 */
[----:B----4-:R-:W-:Y:S01]  /*3ea0*/  FADD R226, R133, R226 ;  /* 0x000000e285e27221 */ /* 0x010fe20000000000 */
[----:B--2---:R-:W-:-:S01]  /*3eb0*/  FADD R225, R132, R225 ;  /* 0x000000e184e17221 */ /* 0x004fc20000000000 */
        /* <DEDUP_REMOVED lines=9> */
[----:B------:R-:W-:-:S05]  /*3f50*/  FADD R215, R122, R215 ;  /* 0x000000d77ad77221 */ /* 0x000fca0000000000 */
[----:B------:R2:W-:Y:S04]  /*3f60*/  STL [R1], R215 ;  /* 0x000000d701007387 */ /* 0x0005e80000100800 */
[----:B------:R3:W-:Y:S04]  /*3f70*/  STL [R1+0x4], R216 ;  /* 0x000004d801007387 */ /* 0x0007e80000100800 */
        /* <DEDUP_REMOVED lines=8> */
[----:B-1----:R-:W4:Y:S04]  /*4000*/  LDL.LU R211, [R1+0x34] ;  /* 0x0000340001d37983 */ /* 0x002f280000300800 */
[----:B------:R1:W-:Y:S04]  /*4010*/  STL [R1+0x28], R225 ;  /* 0x000028e101007387 */ /* 0x0003e80000100800 */
[----:B------:R-:W4:Y:S04]  /*4020*/  LDL.LU R212, [R1+0x38] ;  /* 0x0000380001d47983 */ /* 0x000f280000300800 */
[----:B------:R1:W-:Y:S04]  /*4030*/  STL [R1+0x2c], R226 ;  /* 0x00002ce201007387 */ /* 0x0003e80000100800 */
[----:B------:R-:W4:Y:S04]  /*4040*/  LDL.LU R213, [R1+0x3c] ;  /* 0x00003c0001d57983 */ /* 0x000f280000300800 */
[----:B------:R1:W-:Y:S04]  /*4050*/  STL [R1+0x30], R227 ;  /* 0x000030e301007387 */ /* 0x0003e80000100800 */
[----:B------:R-:W4:Y:S04]  /*4060*/  LDL.LU R214, [R1+0x40] ;  /* 0x0000400001d67983 */ /* 0x000f280000300800 */
[----:B--2---:R-:W2:Y:S04]  /*4070*/  LDL.LU R215, [R1+0x44] ;  /* 0x0000440001d77983 */ /* 0x004ea80000300800 */
[----:B---3--:R-:W3:Y:S04]  /*4080*/  LDL.LU R216, [R1+0x48] ;  /* 0x0000480001d87983 */ /* 0x008ee80000300800 */
[----:B----4-:R-:W4:Y:S04]  /*4090*/  LDL.LU R217, [R1+0x4c] ;  /* 0x00004c0001d97983 */ /* 0x010f280000300800 */
[----:B0-----:R-:W4:Y:S04]  /*40a0*/  LDL.LU R218, [R1+0x50] ;  /* 0x0000500001da7983 */ /* 0x001f280000300800 */
[----:B------:R-:W4:Y:S04]  /*40b0*/  LDL.LU R219, [R1+0x54] ;  /* 0x0000540001db7983 */ /* 0x000f280000300800 */
[----:B------:R-:W4:Y:S04]  /*40c0*/  LDL.LU R220, [R1+0x58] ;  /* 0x0000580001dc7983 */ /* 0x000f280000300800 */
[----:B------:R-:W4:Y:S04]  /*40d0*/  LDL.LU R221, [R1+0x5c] ;  /* 0x00005c0001dd7983 */ /* 0x000f280000300800 */
[----:B------:R-:W4:Y:S04]  /*40e0*/  LDL.LU R222, [R1+0x60] ;  /* 0x0000600001de7983 */ /* 0x000f280000300800 */
[----:B------:R-:W4:Y:S04]  /*40f0*/  LDL.LU R223, [R1+0x64] ;  /* 0x0000640001df7983 */ /* 0x000f280000300800 */
[----:B------:R-:W4:Y:S04]  /*4100*/  LDL.LU R224, [R1+0x68] ;  /* 0x0000680001e07983 */ /* 0x000f280000300800 */
[----:B-1----:R-:W4:Y:S04]  /*4110*/  LDL.LU R225, [R1+0x6c] ;  /* 0x00006c0001e17983 */ /* 0x002f280000300800 */
[----:B------:R-:W4:Y:S04]  /*4120*/  LDL.LU R226, [R1+0x70] ;  /* 0x0000700001e27983 */ /* 0x000f280000300800 */
[----:B------:R-:W4:Y:S01]  /*4130*/  LDL.LU R227, [R1+0x74] ;  /* 0x0000740001e37983 */ /* 0x000f220000300800 */
[----:B------:R-:W-:-:S05]  /*4140*/  FADD R211, R135, R211 ;  /* 0x000000d387d37221 */ /* 0x000fca0000000000 */
[----:B------:R0:W-:Y:S01]  /*4150*/  STL [R1+0x34], R211 ;  /* 0x000034d301007387 */ /* 0x0001e20000100800 */
[----:B------:R-:W-:-:S03]  /*4160*/  FADD R212, R136, R212 ;  /* 0x000000d488d47221 */ /* 0x000fc60000000000 */
[----:B0-----:R1:W5:Y:S01]  /*4170*/  LDL.LU R211, [R1+0xe4] ;  /* 0x0000e40001d37983 */ /* 0x0013620000300800 */
[----:B------:R-:W-:-:S03]  /*4180*/  FADD R213, R137, R213 ;  /* 0x000000d589d57221 */ /* 0x000fc60000000000 */
[----:B------:R0:W-:Y:S01]  /*4190*/  STL [R1+0x38], R212 ;  /* 0x000038d401007387 */ /* 0x0001e20000100800 */
[----:B------:R-:W-:-:S01]  /*41a0*/  FADD R214, R138, R214 ;  /* 0x000000d68ad67221 */ /* 0x000fc20000000000 */
[----:B--2---:R-:W-:Y:S02]  /*41b0*/  FADD R215, R139, R215 ;  /* 0x000000d78bd77221 */ /* 0x004fe40000000000 */
[----:B0-----:R1:W5:Y:S01]  /*41c0*/  LDL.LU R212, [R1+0xe0] ;  /* 0x0000e00001d47983 */ /* 0x0013620000300800 */
[----:B---3--:R-:W-:-:S03]  /*41d0*/  FADD R216, R140, R216 ;  /* 0x000000d88cd87221 */ /* 0x008fc60000000000 */
[----:B------:R0:W-:Y:S01]  /*41e0*/  STL [R1+0x3c], R213 ;  /* 0x00003cd501007387 */ /* 0x0001e20000100800 */
[----:B----4-:R-:W-:-:S03]  /*41f0*/  FADD R217, R141, R217 ;  /* 0x000000d98dd97221 */ /* 0x010fc60000000000 */
[----:B0-----:R1:W5:Y:S01]  /*4200*/  LDL.LU R213, [R1+0xdc] ;  /* 0x0000dc0001d57983 */ /* 0x0013620000300800 */
[----:B------:R-:W-:-:S03]  /*4210*/  FADD R218, R142, R218 ;  /* 0x000000da8eda7221 */ /* 0x000fc60000000000 */
[----:B------:R0:W-:Y:S01]  /*4220*/  STL [R1+0x40], R214 ;  /* 0x000040d601007387 */ /* 0x0001e20000100800 */
[----:B------:R-:W-:-:S01]  /*4230*/  FADD R219, R143, R219 ;  /* 0x000000db8fdb7221 */ /* 0x000fc20000000000 */
[----:B------:R-:W-:Y:S02]  /*4240*/  FADD R220, R144, R220 ;  /* 0x000000dc90dc7221 */ /* 0x000fe40000000000 */
[----:B0-----:R1:W5:Y:S04]  /*4250*/  LDL.LU R214, [R1+0xd8] ;  /* 0x0000d80001d67983 */ /* 0x0013680000300800 */
[----:B------:R0:W-:Y:S01]  /*4260*/  STL [R1+0x44], R215 ;  /* 0x000044d701007387 */ /* 0x0001e20000100800 */
[----:B------:R-:W-:-:S01]  /*4270*/  FADD R221, R145, R221 ;  /* 0x000000dd91dd7221 */ /* 0x000fc20000000000 */
[----:B------:R-:W-:-:S02]  /*4280*/  FADD R222, R146, R222 ;  /* 0x000000de92de7221 */ /* 0x000fc40000000000 */
[----:B0-----:R1:W5:Y:S04]  /*4290*/  LDL.LU R215, [R1+0xd4] ;  /* 0x0000d40001d77983 */ /* 0x0013680000300800 */
[----:B------:R0:W-:Y:S01]  /*42a0*/  STL [R1+0x48], R216 ;  /* 0x000048d801007387 */ /* 0x0001e20000100800 */
[----:B------:R-:W-:-:S03]  /*42b0*/  FADD R223, R147, R223 ;  /* 0x000000df93df7221 */ /* 0x000fc60000000000 */
        /* <DEDUP_REMOVED lines=13> */
[----:B------:R0:W-:Y:S04]  /*4390*/  STL [R1+0x5c], R221 ;  /* 0x00005cdd01007387 */ /* 0x0001e80000100800 */
        /* <DEDUP_REMOVED lines=12> */
[----:B0-----:R1:W5:Y:S01]  /*4460*/  LDL.LU R227, [R1+0xa4] ;  /* 0x0000a40001e37983 */ /* 0x0013620000300800 */
[----:B------:R-:W-:-:S05]  /*4470*/  UMOV UR4, URZ ;  /* 0x0000003f00047c82 */ /* 0x000fca0008000000 */
.L_x_30:
[----:B------:R-:W-:Y:S05]  /*4480*/  @!P1 BRA `(.L_x_31) ;  /* 0x0000000000049947 */ /* 0x000fea0003800000 */
[----:B------:R-:W-:Y:S01]  /*4490*/  BPT.TRAP 0x1 ;  /* 0x000000040000795c */ /* 0x000fe20000300000 */
.L_x_31:
[----:B------:R3:W-:Y:S04]  /*44a0*/  STL [R1+0xa8], R2 ;  /* 0x0000a80201007387 */ /* 0x0007e80000100800 */
[----:B---3--:R-:W3:Y:S04]  /*44b0*/  LDL R2, [R1+0x78] ;  /* 0x0000780001027983 */ /* 0x008ee80000100800 */
[----:B-----5:R4:W-:Y:S04]  /*44c0*/  STL [R1+0xa4], R0 ;  /* 0x0000a40001007387 */ /* 0x0209e80000100800 */
[----:B----4-:R-:W4:Y:S01]  /*44d0*/  LDL R0, [R1+0x80] ;  /* 0x0000800001007983 */ /* 0x010f220000100800 */
[----:B0-----:R-:W-:Y:S01]  /*44e0*/  IMAD.U32 R229, RZ, RZ, UR21 ;  /* 0x00000015ffe57e24 */ /* 0x001fe2000f8e00ff */
[----:B---3--:R-:W-:-:S02]  /*44f0*/  ISETP.NE.AND P0, PT, R2, RZ, PT ;  /* 0x000000ff0200720c */ /* 0x008fc40003f05270 */
[----:B------:R0:W5:Y:S11]  /*4500*/  LDL.LU R2, [R1+0xa8] ;  /* 0x0000a80001027983 */ /* 0x0001760000300800 */
[----:B------:R-:W-:-:S05]  /*4510*/  @P0 LEA R229, R229, UR16, 0x3 ;  /* 0x00000010e5e50c11 */ /* 0x000fca000f8e18ff */
[----:B------:R-:W-:-:S05]  /*4520*/  @P0 VIADD R229, R229, 0x20 ;  /* 0x00000020e5e50836 */ /* 0x000fca0000000000 */
[----:B----4-:R-:W-:Y:S02]  /*4530*/  @P0 PRMT R229, R0, 0x654, R229 ;  /* 0x0000065400e50816 */ /* 0x010fe400000000e5 */
[----:B------:R0:W5:Y:S01]  /*4540*/  LDL.LU R0, [R1+0xa4] ;  /* 0x0000a40001007983 */ /* 0x0001620000300800 */
[----:B------:R-:W-:Y:S01]  /*4550*/  UISETP.GT.U32.AND UP0, UPT, UR7, 0x1, UPT ;  /* 0x000000010700788c */ /* 0x000fe2000bf04070 */
[----:B------:R0:W-:Y:S05]  /*4560*/  @P0 SYNCS.ARRIVE.TRANS64.RED.A1T0 RZ, [R229+URZ], RZ ;  /* 0x000000ffe5ff09a7 */ /* 0x0001ea000810043f */
[----:B------:R-:W-:-:S13]  /*4570*/  PLOP3.LUT P0, PT, PT, PT, UP0, 0x80, 0x0 ;  /* 0x000000000000781c */ /* 0x000fda0003f0f008 */
[----:B0-----:R-:W-:Y:S05]  /*4580*/  @P0 BRA `(.L_x_32) ;  /* 0x0000000000040947 */ /* 0x001fea0003800000 */
[----:B------:R-:W-:Y:S01]  /*4590*/  BPT.TRAP 0x1 ;  /* 0x000000040000795c */ /* 0x000fe20000300000 */
.L_x_32:
[----:B------:R-:W-:Y:S01]  /*45a0*/  UIADD3 UR20, UR20, 0x1, URZ ;  /* 0x0000000114147890 */ /* 0x000fe2000fffe03f */
[C---:B------:R-:W-:Y:S01]  /*45b0*/  ISETP.GT.AND P0, PT, R228.reuse, 0x1, PT ;  /* 0x00000001e400780c */ /* 0x040fe20003f04270 */
[----:B------:R-:W-:Y:S01]  /*45c0*/  UIADD3 UR21, UR21, 0x1, URZ ;  /* 0x0000000115157890 */ /* 0x000fe2000fffe03f */
[----:B------:R-:W-:Y:S01]  /*45d0*/  VIADD R228, R228, 0xffffffff ;  /* 0xffffffffe4e47836 */ /* 0x000fe20000000000 */
[----:B------:R-:W-:Y:S02]  /*45e0*/  UISETP.NE.AND UP0, UPT, UR20, 0x4, UPT ;  /* 0x000000041400788c */ /* 0x000fe4000bf05270 */
[----:B------:R-:W-:Y:S02]  /*45f0*/  UISETP.NE.AND UP1, UPT, UR21, 0x4, UPT ;  /* 0x000000041500788c */ /* 0x000fe4000bf25270 */
[----:B------:R-:W-:Y:S02]  /*4600*/  USEL UR6, URZ, 0x1, UP0 ;  /* 0x000000013f067887 */ /* 0x000fe40008000000 */
[----:B------:R-:W-:-:S02]  /*4610*/  USEL UR20, UR20, URZ, UP0 ;  /* 0x0000003f14147287 */ /* 0x000fc40008000000 */
[----:B------:R-:W-:Y:S02]  /*4620*/  USEL UR21, UR21, URZ, UP1 ;  /* 0x0000003f15157287 */ /* 0x000fe40008800000 */
[----:B------:R-:W-:Y:S01]  /*4630*/  LOP3.LUT R227, R227, UR6, RZ, 0x3c, !PT ;  /* 0x00000006e3e37c12 */ /* 0x000fe2000f8e3cff */
[----:B------:R-:W-:Y:S01]  /*4640*/  UMOV UR6, 0x1 ;  /* 0x0000000100067882 */ /* 0x000fe20000000000 */
[----:B------:R-:W-:Y:S08]  /*4650*/  @P0 BRA `(.L_x_33) ;  /* 0xffffffec00680947 */ /* 0x000ff0000383ffff */
.L_x_25:
[----:B------:R-:W-:-:S04]  /*4660*/  UISETP.NE.AND UP0, UPT, UR4, URZ, UPT ;  /* 0x0000003f0400728c */ /* 0x000fc8000bf05270 */
[----:B------:R-:W-:-:S06]  /*4670*/  USEL UR4, URZ, 0x1, !UP0 ;  /* 0x000000013f047887 */ /* 0x000fcc000c000000 */
[----:B------:R-:W-:-:S13]  /*4680*/  ISETP.NE.AND P0, PT, RZ, UR4, PT ;  /* 0x00000004ff007c0c */ /* 0x000fda000bf05270 */
[----:B------:R-:W-:Y:S05]  /*4690*/  @!P0 BRA `(.L_x_34) ;  /* 0x0000000c00dc8947 */ /* 0x000fea0003800000 */
[----:B------:R-:W3:Y:S04]  /*46a0*/  LDL.LU R227, [R1+0x74] ;  /* 0x0000740001e37983 */ /* 0x000ee80000300800 */
[----:B---3--:R0:W-:Y:S04]  /*46b0*/  STL [R1+0xa4], R227 ;  /* 0x0000a4e301007387 */ /* 0x0081e80000100800 */
[----:B0-----:R-:W3:Y:S04]  /*46c0*/  LDL.LU R227, [R1+0x70] ;  /* 0x0000700001e37983 */ /* 0x001ee80000300800 */
        /* <DEDUP_REMOVED lines=55> */
[----:B0-----:R-:W3:Y:S01]  /*4a40*/  LDL.LU R227, [R1] ;  /* 0x0000000001e37983 */ /* 0x001ee20000300800 */
[----:B------:R-:W-:-:S02]  /*4a50*/  WARPGROUP.DEPBAR.LE gsb0, 0x0 ;  /* 0x00008000000079c5 */ /* 0x000fc40000010000 */
[----:B------:R-:W-:Y:S01]  /*4a60*/  FADD R226, R24, R226 ;  /* 0x000000e218e27221 */ /* 0x000fe20000000000 */
        /* <DEDUP_REMOVED lines=95> */
[----:B-----5:R-:W-:Y:S01]  /*5060*/  FADD R2, R120, R2 ;  /* 0x0000000278027221 */ /* 0x020fe20000000000 */
[----:B------:R-:W-:Y:S01]  /*5070*/  FADD R0, R121, R0 ;  /* 0x0000000079007221 */ /* 0x000fe20000000000 */
[----:B---3--:R-:W-:-:S05]  /*5080*/  FADD R227, R122, R227 ;  /* 0x000000e37ae37221 */ /* 0x008fca0000000000 */
[----:B------:R0:W-:Y:S04]  /*5090*/  STL [R1], R227 ;  /* 0x000000e301007387 */ /* 0x0001e80000100800 */
[----:B0-----:R-:W3:Y:S02]  /*50a0*/  LDL.LU R227, [R1+0x114] ;  /* 0x0001140001e37983 */ /* 0x001ee40000300800 */
[----:B---3--:R-:W-:-:S05]  /*50b0*/  FADD R227, R123, R227 ;  /* 0x000000e37be37221 */ /* 0x008fca0000000000 */
[----:B------:R0:W-:Y:S04]  /*50c0*/  STL [R1+0x4], R227 ;  /* 0x000004e301007387 */ /* 0x0001e80000100800 */
        /* <DEDUP_REMOVED lines=83> */
[----:B------:R0:W-:Y:S02]  /*5600*/  STL [R1+0x74], R227 ;  /* 0x000074e301007387 */ /* 0x0001e40000100800 */
.L_x_34:
[----:B0-----:R-:W-:-:S04]  /*5610*/  IMAD.U32 R227, RZ, RZ, UR33 ;  /* 0x00000021ffe37e24 */ /* 0x001fc8000f8e00ff */
[----:B------:R0:W-:Y:S01]  /*5620*/  SYNCS.ARRIVE.TRANS64.A1T0 RZ, [R227+UR30], RZ ;  /* 0x000000ffe3ff79a7 */ /* 0x0001e2000810001e */
[----:B------:R-:W-:Y:S02]  /*5630*/  WARPGROUP.DEPBAR.LE gsb0, 0x0 ;  /* 0x00008000000079c5 */ /* 0x000fe40000010000 */
[----:B------:R-:W3:Y:S02]  /*5640*/  LDC R24, c[0x0][0x28c] ;  /* 0x0000a300ff187b82 */ /* 0x000ee40000000800 */
[----:B---3--:R-:W-:-:S13]  /*5650*/  ISETP.GE.AND P0, PT, R24, 0x1, PT ;  /* 0x000000011800780c */ /* 0x008fda0003f06270 */
[----:B0-----:R-:W-:Y:S05]  /*5660*/  @!P0 BRA `(.L_x_35) ;  /* 0x0000000000588947 */ /* 0x001fea0003800000 */
[----:B------:R-:W-:-:S06]  /*5670*/  UISETP.NE.AND UP0, UPT, UR32, 0x3, UPT ;  /* 0x000000032000788c */ /* 0x000fcc000bf05270 */
[----:B------:R-:W-:-:S13]  /*5680*/  PLOP3.LUT P0, PT, PT, PT, UP0, 0x80, 0x0 ;  /* 0x000000000000781c */ /* 0x000fda0003f0f008 */
[----:B------:R-:W-:Y:S05]  /*5690*/  @!P0 BRA `(.L_x_36) ;  /* 0x0000000000048947 */ /* 0x000fea0003800000 */
[----:B------:R-:W-:Y:S01]  /*56a0*/  BPT.TRAP 0x1 ;  /* 0x000000040000795c */ /* 0x000fe20000300000 */
.L_x_36:
[----:B-----5:R0:W-:Y:S04]  /*56b0*/  STL [R1+0xa4], R0 ;  /* 0x0000a40001007387 */ /* 0x0201e80000100800 */
[----:B------:R-:W3:Y:S04]  /*56c0*/  LDL R227, [R1+0x80] ;  /* 0x0000800001e37983 */ /* 0x000ee80000100800 */
[----:B0-----:R-:W4:Y:S01]  /*56d0*/  LDL R0, [R1+0x78] ;  /* 0x0000780001007983 */ /* 0x001f220000100800 */
[----:B------:R-:W-:Y:S01]  /*56e0*/  IMAD.U32 R25, RZ, RZ, UR16 ;  /* 0x00000010ff197e24 */ /* 0x000fe2000f8e00ff */
[----:B----4-:R-:W-:-:S02]  /*56f0*/  ISETP.NE.AND P0, PT, R0, RZ, PT ;  /* 0x000000ff0000720c */ /* 0x010fc40003f05270 */
[----:B------:R0:W5:Y:S11]  /*5700*/  LDL.LU R0, [R1+0xa4] ;  /* 0x0000a40001007983 */ /* 0x0001760000300800 */
[----:B------:R-:W-:-:S05]  /*5710*/  VOTEU.ANY UP0, P0 ;  /* 0x00000000003f7886 */ /* 0x000fca0000000100 */
[----:B------:R-:W-:-:S06]  /*5720*/  @UP0 UIADD3 UR4, UR12, UR15, URZ ;  /* 0x0000000f0c040290 */ /* 0x000fcc000fffe03f */
[----:B------:R-:W-:-:S04]  /*5730*/  IMAD.U32 R24, RZ, RZ, UR4 ;  /* 0x00000004ff187e24 */ /* 0x000fc8000f8e00ff */
[----:B------:R-:W-:-:S05]  /*5740*/  @P0 IMAD.SHL.U32 R24, R24, 0x8, RZ ;  /* 0x0000000818180824 */ /* 0x000fca00078e00ff */
[----:B------:R-:W-:Y:S01]  /*5750*/  @P0 LOP3.LUT R24, R24, 0x18, RZ, 0xc0, !PT ;  /* 0x0000001818180812 */ /* 0x000fe200078ec0ff */
[----:B------:R-:W-:-:S03]  /*5760*/  UISETP.GT.U32.AND UP0, UPT, UR7, 0x1, UPT ;  /* 0x000000010700788c */ /* 0x000fc6000bf04070 */
[----:B------:R-:W-:-:S04]  /*5770*/  @P0 IADD3 R24, R25, 0x20, R24 ;  /* 0x0000002019180810 */ /* 0x000fc80007ffe018 */
[----:B---3--:R-:W-:-:S04]  /*5780*/  @P0 PRMT R24, R227, 0x654, R24 ;  /* 0x00000654e3180816 */ /* 0x008fc80000000018 */
[----:B------:R0:W-:Y:S01]  /*5790*/  @P0 SYNCS.ARRIVE.TRANS64.RED.A1T0 RZ, [R24+URZ], RZ ;  /* 0x000000ff18ff09a7 */ /* 0x0001e2000810043f */
[----:B------:R-:W-:-:S13]  /*57a0*/  PLOP3.LUT P0, PT, PT, PT, UP0, 0x80, 0x0 ;  /* 0x000000000000781c */ /* 0x000fda0003f0f008 */
[----:B0-----:R-:W-:Y:S05]  /*57b0*/  @P0 BRA `(.L_x_35) ;  /* 0x0000000000040947 */ /* 0x001fea0003800000 */
[----:B------:R-:W-:Y:S01]  /*57c0*/  BPT.TRAP 0x1 ;  /* 0x000000040000795c */ /* 0x000fe20000300000 */
.L_x_35:
[----:B------:R-:W3:Y:S01]  /*57d0*/  LDL R227, [R1+0x8c] ;  /* 0x00008c0001e37983 */ /* 0x000ee20000100800 */
[----:B------:R-:W-:Y:S01]  /*57e0*/  IMAD.U32 R24, RZ, RZ, UR29 ;  /* 0x0000001dff187e24 */ /* 0x000fe2000f8e00ff */
[----:B------:R-:W0:Y:S04]  /*57f0*/  LDC R35, c[0x0][0x288] ;  /* 0x0000a200ff237b82 */ /* 0x000e280000000800 */
[----:B------:R-:W-:-:S04]  /*5800*/  SHF.L.U32 R24, R24, 0x1f, RZ ;  /* 0x0000001f18187819 */ /* 0x000fc800000006ff */
[----:B------:R-:W4:Y:S01]  /*5810*/  SYNCS.PHASECHK.TRANS64.TRYWAIT P0, [UR19+0x8], R24 ;  /* 0x00000818ff0075a7 */ /* 0x000f220008000153 */
[----:B---3--:R-:W-:Y:S01]  /*5820*/  IMAD.SHL.U32 R32, R227, 0x40, RZ ;  /* 0x00000040e3207824 */ /* 0x008fe200078e00ff */
[----:B0---4-:R-:W-:Y:S06]  /*5830*/  @!P0 BRA `(.L_x_37) ;  /* 0x000000a800f88947 */ /* 0x011fec0003800000 */
.L_x_323:
[----:B------:R-:W3:Y:S01]  /*5840*/  LDL.LU R227, [R1+0x90] ;  /* 0x0000900001e37983 */ /* 0x000ee20000300800 */
[----:B------:R-:W-:Y:S02]  /*5850*/  ULDC UR4, c[0x0][0x284] ;  /* 0x0000a10000047ab9 */ /* 0x000fe40000000800 */
[----:B------:R-:W-:Y:S01]  /*5860*/  ISETP.GE.AND P0, PT, R32, UR4, PT ;  /* 0x0000000420007c0c */ /* 0x000fe2000bf06270 */
[----:B---3--:R-:W-:-:S05]  /*5870*/  IMAD.SHL.U32 R37, R227, 0x100, RZ ;  /* 0x00000100e3257824 */ /* 0x008fca00078e00ff */
[----:B------:R-:W-:-:S13]  /*5880*/  ISETP.GE.OR P0, PT, R37, R35, P0 ;  /* 0x000000232500720c */ /* 0x000fda0000706670 */
[----:B------:R-:W-:Y:S05]  /*5890*/  @P0 BRA `(.L_x_38) ;  /* 0x00000090001c0947 */ /* 0x000fea0003800000 */
[----:B------:R3:W-:Y:S01]  /*58a0*/  STL.64 [R1+0xb0], R4 ;  /* 0x0000b00401007387 */ /* 0x0007e20000100a00 */
[----:B------:R-:W-:Y:S01]  /*58b0*/  ULDC.64 UR4, c[0x0][0x5d0] ;  /* 0x0001740000047ab9 */ /* 0x000fe20000000a00 */
[----:B------:R-:W4:Y:S02]  /*58c0*/  LDC.64 R26, c[0x0][0x5c8] ;  /* 0x00017200ff1a7b82 */ /* 0x000f240000000a00 */
[----:B---3--:R-:W3:Y:S04]  /*58d0*/  LDL.64 R4, [R1+0x98] ;  /* 0x0000980001047983 */ /* 0x008ee80000100a00 */
[----:B-----5:R0:W-:Y:S04]  /*58e0*/  STL [R1+0xa8], R2 ;  /* 0x0000a80201007387 */ /* 0x0201e80000100800 */
[----:B0-----:R-:W3:Y:S04]  /*58f0*/  LDL.LU R2, [R1+0x8c] ;  /* 0x00008c0001027983 */ /* 0x001ee80000300800 */
[----:B------:R0:W-:Y:S04]  /*5900*/  STL [R1+0xa4], R0 ;  /* 0x0000a40001007387 */ /* 0x0001e80000100800 */
[----:B------:R-:W2:Y:S04]  /*5910*/  LDL R227, [R1+0x7c] ;  /* 0x00007c0001e37983 */ /* 0x000ea80000100800 */
[----:B0-----:R-:W4:Y:S01]  /*5920*/  LDL R0, [R1+0x94] ;  /* 0x0000940001007983 */ /* 0x001f220000100800 */
[----:B------:R-:W0:Y:S02]  /*5930*/  S2R R24, SR_TID.X ;  /* 0x0000000000187919 */ /* 0x000e240000002100 */
[----:B0-----:R-:W-:-:S04]  /*5940*/  SHF.R.S32.HI R25, RZ, 0x1f, R24 ;  /* 0x0000001fff197819 */ /* 0x001fc80000011418 */
[----:B------:R-:W-:-:S04]  /*5950*/  LEA.HI R25, R25, R24, RZ, 0x7 ;  /* 0x0000001819197211 */ /* 0x000fc800078f38ff */
[----:B------:R-:W-:-:S05]  /*5960*/  LOP3.LUT R25, R25, 0xffffff80, RZ, 0xc0, !PT ;  /* 0xffffff8019197812 */ /* 0x000fca00078ec0ff */
[----:B------:R-:W-:Y:S01]  /*5970*/  IMAD.IADD R25, R24, 0x1, -R25 ;  /* 0x0000000118197824 */ /* 0x000fe200078e0a19 */
[----:B--2---:R-:W-:-:S05]  /*5980*/  SHF.R.S32.HI R38, RZ, 0x1f, R227 ;  /* 0x0000001fff267819 */ /* 0x004fca00000114e3 */
[----:B------:R-:W-:-:S04]  /*5990*/  IMAD R30, R38, UR4, RZ ;  /* 0x00000004261e7c24 */ /* 0x000fc8000f8e02ff */
[----:B------:R-:W-:Y:S02]  /*59a0*/  IMAD R33, R227, UR5, R30 ;  /* 0x00000005e3217c24 */ /* 0x000fe4000f8e021e */
[----:B---3--:R-:W-:Y:S02]  /*59b0*/  IMAD.WIDE R30, R2, 0x40, R4 ;  /* 0x00000040021e7825 */ /* 0x008fe400078e0204 */
[----:B------:R0:W5:Y:S02]  /*59c0*/  LDL.LU.64 R4, [R1+0xb0] ;  /* 0x0000b00001047983 */ /* 0x0001640000300a00 */
[----:B----4-:R-:W-:Y:S02]  /*59d0*/  IMAD.IADD R39, R0, 0x1, -R32 ;  /* 0x0000000100277824 */ /* 0x010fe400078e0a20 */
[----:B------:R0:W5:Y:S04]  /*59e0*/  LDL.LU R2, [R1+0xa8] ;  /* 0x0000a80001027983 */ /* 0x0001680000300800 */
[----:B------:R0:W5:Y:S01]  /*59f0*/  LDL.LU R0, [R1+0xa4] ;  /* 0x0000a40001007983 */ /* 0x0001620000300800 */
[----:B------:R-:W-:-:S04]  /*5a00*/  SHF.R.S32.HI R24, RZ, 0x1f, R25 ;  /* 0x0000001fff187819 */ /* 0x000fc80000011419 */
[----:B------:R-:W-:-:S04]  /*5a10*/  LEA.HI R24, R24, R25, RZ, 0x2 ;  /* 0x0000001918187211 */ /* 0x000fc800078f10ff */
[----:B------:R-:W-:-:S05]  /*5a20*/  LOP3.LUT R24, R24, 0xfffffffc, RZ, 0xc0, !PT ;  /* 0xfffffffc18187812 */ /* 0x000fca00078ec0ff */
[----:B------:R-:W-:-:S04]  /*5a30*/  IMAD.IADD R40, R25, 0x1, -R24 ;  /* 0x0000000119287824 */ /* 0x000fc800078e0a18 */
[----:B------:R-:W-:-:S05]  /*5a40*/  IMAD.SHL.U32 R28, R40, 0x2, RZ ;  /* 0x00000002281c7824 */ /* 0x000fca00078e00ff */
[----:B------:R-:W-:-:S03]  /*5a50*/  SHF.R.S32.HI R29, RZ, 0x1f, R28 ;  /* 0x0000001fff1d7819 */ /* 0x000fc6000001141c */
[----:B------:R-:W-:Y:S01]  /*5a60*/  IMAD.WIDE.U32 R24, R227, UR4, R28 ;  /* 0x00000004e3187c25 */ /* 0x000fe2000f8e001c */
[----:B------:R-:W-:Y:S01]  /*5a70*/  SHF.R.S32.HI R36, RZ, 0x1f, R37 ;  /* 0x0000001fff247819 */ /* 0x000fe20000011425 */
[----:B------:R-:W-:Y:S01]  /*5a80*/  ULDC.64 UR4, c[0x0][0x5c0] ;  /* 0x0001700000047ab9 */ /* 0x000fe20000000a00 */
[----:B------:R-:W-:Y:S01]  /*5a90*/  IADD3 R24, P0, R37, R24, RZ ;  /* 0x0000001825187210 */ /* 0x000fe20007f1e0ff */
[----:B------:R-:W-:-:S03]  /*5aa0*/  IMAD R34, R31, R26, RZ ;  /* 0x0000001a1f227224 */ /* 0x000fc600078e02ff */
[----:B------:R-:W-:Y:S01]  /*5ab0*/  IADD3.X R25, R36, R25, R33, P0, !PT ;  /* 0x0000001924197210 */ /* 0x000fe200007fe421 */
[C---:B------:R-:W-:Y:S02]  /*5ac0*/  IMAD R33, R30.reuse, R27, R34 ;  /* 0x0000001b1e217224 */ /* 0x040fe400078e0222 */
[----:B------:R-:W-:-:S04]  /*5ad0*/  IMAD.WIDE.U32 R24, R30, R26, R24 ;  /* 0x0000001a1e187225 */ /* 0x000fc800078e0018 */
[----:B------:R-:W-:Y:S01]  /*5ae0*/  IMAD.IADD R33, R25, 0x1, R33 ;  /* 0x0000000119217824 */ /* 0x000fe200078e0221 */
[----:B------:R-:W-:-:S04]  /*5af0*/  LEA R25, P0, R26, R24, 0x3 ;  /* 0x000000181a197211 */ /* 0x000fc800078018ff */
[----:B------:R-:W-:Y:S02]  /*5b00*/  LEA.HI.X R27, R26, R33, R27, 0x3, P0 ;  /* 0x000000211a1b7211 */ /* 0x000fe400000f1c1b */
[----:B------:R-:W-:Y:S02]  /*5b10*/  FSETP.NEU.AND P0, PT, RZ, UR27, PT ;  /* 0x0000001bff007c0b */ /* 0x000fe4000bf0d000 */
[----:B------:R-:W-:Y:S02]  /*5b20*/  IADD3 R24, P1, R24, UR4, RZ ;  /* 0x0000000418187c10 */ /* 0x000fe4000ff3e0ff */
[----:B------:R-:W-:Y:S01]  /*5b30*/  IADD3 R26, P2, R25, UR4, RZ ;  /* 0x00000004191a7c10 */ /* 0x000fe2000ff5e0ff */
[----:B------:R-:W-:Y:S01]  /*5b40*/  IMAD R34, R40, -0x2, R35 ;  /* 0xfffffffe28227824 */ /* 0x000fe200078e0223 */
[----:B------:R-:W-:Y:S01]  /*5b50*/  IADD3.X R25, R33, UR5, RZ, P1, !PT ;  /* 0x0000000521197c10 */ /* 0x000fe20008ffe4ff */
[----:B------:R-:W-:Y:S01]  /*5b60*/  BSSY B0, `(.L_x_38) ;  /* 0x00008da000007945 */ /* 0x000fe20003800000 */
[----:B------:R-:W-:Y:S01]  /*5b70*/  IADD3.X R27, R27, UR5, RZ, P2, !PT ;  /* 0x000000051b1b7c10 */ /* 0x000fe200097fe4ff */
[----:B------:R-:W-:-:S04]  /*5b80*/  IMAD.IADD R34, R34, 0x1, -R37 ;  /* 0x0000000122227824 */ /* 0x000fc800078e0a25 */
[----:B0-----:R-:W-:Y:S05]  /*5b90*/  @!P0 BRA `(.L_x_39) ;  /* 0x0000006800d88947 */ /* 0x001fea0003800000 */
[----:B------:R-:W-:Y:S01]  /*5ba0*/  ULDC.64 UR4, c[0x0][0x5b8] ;  /* 0x00016e0000047ab9 */ /* 0x000fe20000000a00 */
[----:B------:R-:W-:Y:S01]  /*5bb0*/  ULDC.64 UR8, c[0x0][0x5a8] ;  /* 0x00016a0000087ab9 */ /* 0x000fe20000000a00 */
[----:B------:R-:W-:Y:S01]  /*5bc0*/  IMAD.WIDE.U32 R28, R227, UR4, R28 ;  /* 0x00000004e31c7c25 */ /* 0x000fe2000f8e001c */
[----:B------:R-:W-:Y:S03]  /*5bd0*/  BSSY B1, `(.L_x_40) ;  /* 0x0000010000017945 */ /* 0x000fe60003800000 */
[----:B------:R-:W-:-:S04]  /*5be0*/  IMAD R32, R38, UR4, RZ ;  /* 0x0000000426207c24 */ /* 0x000fc8000f8e02ff */
[----:B------:R-:W-:Y:S01]  /*5bf0*/  IMAD R33, R227, UR5, R32 ;  /* 0x00000005e3217c24 */ /* 0x000fe2000f8e0220 */
[----:B------:R-:W-:Y:S01]  /*5c00*/  IADD3 R32, P0, R37, R28, RZ ;  /* 0x0000001c25207210 */ /* 0x000fe20007f1e0ff */
[----:B------:R-:W-:Y:S02]  /*5c10*/  ULDC.64 UR4, c[0x0][0x5b0] ;  /* 0x00016c0000047ab9 */ /* 0x000fe40000000a00 */
[----:B------:R-:W-:Y:S01]  /*5c20*/  IMAD R35, R31, UR4, RZ ;  /* 0x000000041f237c24 */ /* 0x000fe2000f8e02ff */
[----:B------:R-:W-:Y:S02]  /*5c30*/  IADD3.X R33, R36, R29, R33, P0, !PT ;  /* 0x0000001d24217210 */ /* 0x000fe400007fe421 */
[----:B------:R-:W-:Y:S01]  /*5c40*/  ISETP.GE.AND P0, PT, R39, 0x1, PT ;  /* 0x000000012700780c */ /* 0x000fe20003f06270 */
[C---:B------:R-:W-:Y:S02]  /*5c50*/  IMAD R35, R30.reuse, UR5, R35 ;  /* 0x000000051e237c24 */ /* 0x040fe4000f8e0223 */
[----:B------:R-:W-:Y:S01]  /*5c60*/  IMAD.WIDE.U32 R28, R30, UR4, R32 ;  /* 0x000000041e1c7c25 */ /* 0x000fe2000f8e0020 */
[----:B------:R-:W-:-:S02]  /*5c70*/  ISETP.LT.OR P2, PT, R34, 0x1, !P0 ;  /* 0x000000012200780c */ /* 0x000fc40004741670 */
[----:B------:R-:W-:-:S04]  /*5c80*/  IADD3 R28, P1, R28, UR8, RZ ;  /* 0x000000081c1c7c10 */ /* 0x000fc8000ff3e0ff */
[--C-:B------:R-:W-:Y:S02]  /*5c90*/  IADD3.X R29, R29, UR9, R35.reuse, P1, !PT ;  /* 0x000000091d1d7c10 */ /* 0x100fe40008ffe423 */
[----:B------:R-:W-:-:S05]  /*5ca0*/  PRMT R35, RZ, 0x7610, R35 ;  /* 0x00007610ff237816 */ /* 0x000fca0000000023 */
[----:B------:R-:W-:Y:S05]  /*5cb0*/  @P2 BRA `(.L_x_41) ;  /* 0x0000000000042947 */ /* 0x000fea0003800000 */
[----:B------:R0:W5:Y:S02]  /*5cc0*/  LDG.E.U8 R35, desc[UR22][R28.64] ;  /* 0x000000161c237981 */ /* 0x000164000c1e1100 */
.L_x_41:
[----:B------:R-:W-:Y:S05]  /*5cd0*/  BSYNC B1 ;  /* 0x0000000000017941 */ /* 0x000fea0003800000 */
.L_x_40:
[----:B-----5:R-:W-:Y:S01]  /*5ce0*/  LOP3.LUT R35, R35, 0xff, RZ, 0xc0, !PT ;  /* 0x000000ff23237812 */ /* 0x020fe200078ec0ff */
[----:B------:R-:W-:Y:S01]  /*5cf0*/  BSSY B1, `(.L_x_42) ;  /* 0x000000b000017945 */ /* 0x000fe20003800000 */
[----:B------:R-:W-:Y:S02]  /*5d00*/  ISETP.LT.OR P3, PT, R34, 0x2, !P0 ;  /* 0x000000022200780c */ /* 0x000fe40004761670 */
[----:B------:R-:W-:-:S05]  /*5d10*/  F2FP.F16.E5M2.UNPACK_B R35, R35 ;  /* 0x00000023ff23723e */ /* 0x000fca00020004ff */
[----:B------:R-:W-:-:S05]  /*5d20*/  HADD2.F32 R35, -RZ, R35.H0_H0 ;  /* 0x20000023ff237230 */ /* 0x000fca0000004100 */
[----:B------:R-:W-:-:S04]  /*5d30*/  FMUL R35, R35, UR27 ;  /* 0x0000001b23237c20 */ /* 0x000fc80008400000 */
[----:B------:R-:W-:-:S05]  /*5d40*/  FFMA R35, R226, UR26, R35 ;  /* 0x0000001ae2237c23 */ /* 0x000fca0008000023 */
[----:B------:R-:W-:Y:S02]  /*5d50*/  F2FP.SATFINITE.E5M2.F32.PACK_AB_MERGE_C R37, RZ, R35, RZ ;  /* 0x00000023ff25723e */ /* 0x000fe400048060ff */
[----:B------:R-:W-:-:S03]  /*5d60*/  PRMT R35, RZ, 0x7610, R35 ;  /* 0x00007610ff237816 */ /* 0x000fc60000000023 */
[----:B------:R2:W-:Y:S01]  /*5d70*/  @!P2 STG.E.U8 desc[UR22][R24.64], R37 ;  /* 0x000000251800a986 */ /* 0x0005e2000c101116 */
[----:B------:R-:W-:Y:S05]  /*5d80*/  @P3 BRA `(.L_x_43) ;  /* 0x0000000000043947 */ /* 0x000fea0003800000 */
[----:B------:R3:W5:Y:S02]  /*5d90*/  LDG.E.U8 R35, desc[UR22][R28.64+0x1] ;  /* 0x000001161c237981 */ /* 0x000764000c1e1100 */
.L_x_43:
[----:B------:R-:W-:Y:S05]  /*5da0*/  BSYNC B1 ;  /* 0x0000000000017941 */ /* 0x000fea0003800000 */
.L_x_42:
[----:B-----5:R-:W-:Y:S01]  /*5db0*/  LOP3.LUT R35, R35, 0xff, RZ, 0xc0, !PT ;  /* 0x000000ff23237812 */ /* 0x020fe200078ec0ff */
[----:B------:R-:W-:Y:S01]  /*5dc0*/  BSSY B1, `(.L_x_44) ;  /* 0x0000013000017945 */ /* 0x000fe20003800000 */
[----:B--2---:R-:W-:Y:S02]  /*5dd0*/  IADD3 R37, P1, R30, 0x8, RZ ;  /* 0x000000081e257810 */ /* 0x004fe40007f3e0ff */
[----:B------:R-:W-:-:S03]  /*5de0*/  F2FP.F16.E5M2.UNPACK_B R35, R35 ;  /* 0x00000023ff23723e */ /* 0x000fc600020004ff */
[----:B------:R-:W-:Y:S01]  /*5df0*/  IMAD.X R31, RZ, RZ, R31, P1 ;  /* 0x000000ffff1f7224 */ /* 0x000fe200008e061f */
[----:B------:R-:W-:Y:S01]  /*5e00*/  ISETP.GE.AND P1, PT, R39, 0x9, PT ;  /* 0x000000092700780c */ /* 0x000fe20003f26270 */
[----:B------:R-:W-:Y:S02]  /*5e10*/  HADD2.F32 R35, -RZ, R35.H0_H0 ;  /* 0x20000023ff237230 */ /* 0x000fe40000004100 */
[----:B------:R-:W-:Y:S01]  /*5e20*/  IMAD R36, R31, UR4, RZ ;  /* 0x000000041f247c24 */ /* 0x000fe2000f8e02ff */
[----:B------:R-:W-:Y:S01]  /*5e30*/  ISETP.LT.OR P4, PT, R34, 0x1, !P1 ;  /* 0x000000012200780c */ /* 0x000fe20004f81670 */
[----:B------:R-:W-:-:S04]  /*5e40*/  IMAD.WIDE.U32 R32, R37, UR4, R32 ;  /* 0x0000000425207c25 */ /* 0x000fc8000f8e0020 */
[----:B------:R-:W-:Y:S01]  /*5e50*/  FMUL R30, R35, UR27 ;  /* 0x0000001b231e7c20 */ /* 0x000fe20008400000 */
[----:B------:R-:W-:-:S03]  /*5e60*/  IMAD R37, R37, UR5, R36 ;  /* 0x0000000525257c24 */ /* 0x000fc6000f8e0224 */
[----:B------:R-:W-:Y:S01]  /*5e70*/  FFMA R225, R225, UR26, R30 ;  /* 0x0000001ae1e17c23 */ /* 0x000fe2000800001e */
[----:B------:R-:W-:Y:S02]  /*5e80*/  IADD3 R30, P2, R32, UR8, RZ ;  /* 0x00000008201e7c10 */ /* 0x000fe4000ff5e0ff */
[----:B------:R-:W-:Y:S02]  /*5e90*/  PRMT R32, RZ, 0x7610, R32 ;  /* 0x00007610ff207816 */ /* 0x000fe40000000020 */
[----:B------:R-:W-:Y:S02]  /*5ea0*/  F2FP.SATFINITE.E5M2.F32.PACK_AB_MERGE_C R225, RZ, R225, RZ ;  /* 0x000000e1ffe1723e */ /* 0x000fe400048060ff */
[----:B------:R-:W-:-:S03]  /*5eb0*/  IADD3.X R31, R33, UR9, R37, P2, !PT ;  /* 0x00000009211f7c10 */ /* 0x000fc600097fe425 */
[----:B------:R2:W-:Y:S01]  /*5ec0*/  @!P3 STG.E.U8 desc[UR22][R24.64+0x1], R225 ;  /* 0x000001e11800b986 */ /* 0x0005e2000c101116 */
[----:B------:R-:W-:Y:S05]  /*5ed0*/  @P4 BRA `(.L_x_45) ;  /* 0x0000000000044947 */ /* 0x000fea0003800000 */
[----:B------:R4:W5:Y:S02]  /*5ee0*/  LDG.E.U8 R32, desc[UR22][R30.64] ;  /* 0x000000161e207981 */ /* 0x000964000c1e1100 */
.L_x_45:
[----:B------:R-:W-:Y:S05]  /*5ef0*/  BSYNC B1 ;  /* 0x0000000000017941 */ /* 0x000fea0003800000 */
.L_x_44:
[----:B-----5:R-:W-:Y:S01]  /*5f00*/  LOP3.LUT R32, R32, 0xff, RZ, 0xc0, !PT ;  /* 0x000000ff20207812 */ /* 0x020fe200078ec0ff */
[----:B------:R-:W-:Y:S01]  /*5f10*/  BSSY B1, `(.L_x_46) ;  /* 0x000000b000017945 */ /* 0x000fe20003800000 */
[----:B------:R-:W-:Y:S02]  /*5f20*/  ISETP.LT.OR P2, PT, R34, 0x2, !P1 ;  /* 0x000000022200780c */ /* 0x000fe40004f41670 */
[----:B------:R-:W-:-:S05]  /*5f30*/  F2FP.F16.E5M2.UNPACK_B R32, R32 ;  /* 0x00000020ff20723e */ /* 0x000fca00020004ff */
[----:B------:R-:W-:-:S05]  /*5f40*/  HADD2.F32 R32, -RZ, R32.H0_H0 ;  /* 0x20000020ff207230 */ /* 0x000fca0000004100 */
[----:B------:R-:W-:Y:S01]  /*5f50*/  FMUL R33, R32, UR27 ;  /* 0x0000001b20217c20 */ /* 0x000fe20008400000 */
[----:B------:R-:W-:-:S03]  /*5f60*/  PRMT R32, RZ, 0x7610, R32 ;  /* 0x00007610ff207816 */ /* 0x000fc60000000020 */
[----:B------:R-:W-:-:S05]  /*5f70*/  FFMA R33, R224, UR26, R33 ;  /* 0x0000001ae0217c23 */ /* 0x000fca0008000021 */
[----:B------:R-:W-:-:S05]  /*5f80*/  F2FP.SATFINITE.E5M2.F32.PACK_AB_MERGE_C R33, RZ, R33, RZ ;  /* 0x00000021ff21723e */ /* 0x000fca00048060ff */
[----:B------:R0:W-:Y:S01]  /*5f90*/  @!P4 STG.E.U8 desc[UR22][R26.64], R33 ;  /* 0x000000211a00c986 */ /* 0x0001e2000c101116 */
[----:B------:R-:W-:Y:S05]  /*5fa0*/  @P2 BRA `(.L_x_47) ;  /* 0x0000000000042947 */ /* 0x000fea0003800000 */
[----:B------:R0:W5:Y:S02]  /*5fb0*/  LDG.E.U8 R32, desc[UR22][R30.64+0x1] ;  /* 0x000001161e207981 */ /* 0x000164000c1e1100 */
.L_x_47:
[----:B------:R-:W-:Y:S05]  /*5fc0*/  BSYNC B1 ;  /* 0x0000000000017941 */ /* 0x000fea0003800000 */
.L_x_46:
[----:B-----5:R-:W-:Y:S01]  /*5fd0*/  LOP3.LUT R32, R32, 0xff, RZ, 0xc0, !PT ;  /* 0x000000ff20207812 */ /* 0x020fe200078ec0ff */
[----:B------:R-:W-:Y:S01]  /*5fe0*/  BSSY B1, `(.L_x_48) ;  /* 0x000000b000017945 */ /* 0x000fe20003800000 */
[----:B------:R-:W-:Y:S02]  /*5ff0*/  ISETP.LT.OR P3, PT, R34, 0x9, !P0 ;  /* 0x000000092200780c */ /* 0x000fe40004761670 */
[----:B------:R-:W-:-:S05]  /*6000*/  F2FP.F16.E5M2.UNPACK_B R32, R32 ;  /* 0x00000020ff20723e */ /* 0x000fca00020004ff */
[----:B------:R-:W-:-:S05]  /*6010*/  HADD2.F32 R32, -RZ, R32.H0_H0 ;  /* 0x20000020ff207230 */ /* 0x000fca0000004100 */
[----:B------:R-:W-:-:S04]  /*6020*/  FMUL R32, R32, UR27 ;  /* 0x0000001b20207c20 */ /* 0x000fc80008400000 */
[----:B------:R-:W-:-:S05]  /*6030*/  FFMA R32, R223, UR26, R32 ;  /* 0x0000001adf207c23 */ /* 0x000fca0008000020 */
[----:B0-----:R-:W-:Y:S02]  /*6040*/  F2FP.SATFINITE.E5M2.F32.PACK_AB_MERGE_C R33, RZ, R32, RZ ;  /* 0x00000020ff21723e */ /* 0x001fe400048060ff */
[----:B------:R-:W-:-:S03]  /*6050*/  PRMT R32, RZ, 0x7610, R32 ;  /* 0x00007610ff207816 */ /* 0x000fc60000000020 */
[----:B------:R0:W-:Y:S01]  /*6060*/  @!P2 STG.E.U8 desc[UR22][R26.64+0x1], R33 ;  /* 0x000001211a00a986 */ /* 0x0001e2000c101116 */
[----:B------:R-:W-:Y:S05]  /*6070*/  @P3 BRA `(.L_x_49) ;  /* 0x0000000000043947 */ /* 0x000fea0003800000 */
[----:B------:R0:W5:Y:S02]  /*6080*/  LDG.E.U8 R32, desc[UR22][R28.64+0x8] ;  /* 0x000008161c207981 */ /* 0x000164000c1e1100 */
.L_x_49:
[----:B------:R-:W-:Y:S05]  /*6090*/  BSYNC B1 ;  /* 0x0000000000017941 */ /* 0x000fea0003800000 */
.L_x_48:
[----:B-----5:R-:W-:Y:S01]  /*60a0*/  LOP3.LUT R32, R32, 0xff, RZ, 0xc0, !PT ;  /* 0x000000ff20207812 */ /* 0x020fe200078ec0ff */
[----:B------:R-:W-:Y:S01]  /*60b0*/  BSSY B1, `(.L_x_50) ;  /* 0x000000b000017945 */ /* 0x000fe20003800000 */
[----:B------:R-:W-:Y:S02]  /*60c0*/  ISETP.LT.OR P2, PT, R34, 0xa, !P0 ;  /* 0x0000000a2200780c */ /* 0x000fe40004741670 */
[----:B------:R-:W-:-:S05]  /*60d0*/  F2FP.F16.E5M2.UNPACK_B R32, R32 ;  /* 0x00000020ff20723e */ /* 0x000fca00020004ff */
[----:B------:R-:W-:-:S05]  /*60e0*/  HADD2.F32 R32, -RZ, R32.H0_H0 ;  /* 0x20000020ff207230 */ /* 0x000fca0000004100 */
[----:B0-----:R-:W-:Y:S01]  /*60f0*/  FMUL R33, R32, UR27 ;  /* 0x0000001b20217c20 */ /* 0x001fe20008400000 */
[----:B------:R-:W-:-:S03]  /*6100*/  PRMT R32, RZ, 0x7610, R32 ;  /* 0x00007610ff207816 */ /* 0x000fc60000000020 */
[----:B------:R-:W-:-:S05]  /*6110*/  FFMA R33, R222, UR26, R33 ;  /* 0x0000001ade217c23 */ /* 0x000fca0008000021 */
[----:B------:R-:W-:-:S05]  /*6120*/  F2FP.SATFINITE.E5M2.F32.PACK_AB_MERGE_C R33, RZ, R33, RZ ;  /* 0x00000021ff21723e */ /* 0x000fca00048060ff */
[----:B------:R0:W-:Y:S01]  /*6130*/  @!P3 STG.E.U8 desc[UR22][R24.64+0x8], R33 ;  /* 0x000008211800b986 */ /* 0x0001e2000c101116 */
[----:B------:R-:W-:Y:S05]  /*6140*/  @P2 BRA `(.L_x_51) ;  /* 0x0000000000042947 */ /* 0x000fea0003800000 */
[----:B------:R0:W5:Y:S02]  /*6150*/  LDG.E.U8 R32, desc[UR22][R28.64+0x9] ;  /* 0x000009161c207981 */ /* 0x000164000c1e1100 */
.L_x_51:
[----:B------:R-:W-:Y:S05]  /*6160*/  BSYNC B1 ;  /* 0x0000000000017941 */ /* 0x000fea0003800000 */
.L_x_50:
        /* <DEDUP_REMOVED lines=12> */
.L_x_53:
[----:B------:R-:W-:Y:S05]  /*6230*/  BSYNC B1 ;  /* 0x0000000000017941 */ /* 0x000fea0003800000 */
.L_x_52:
        /* <DEDUP_REMOVED lines=12> */
.L_x_55:
[----:B------:R-:W-:Y:S05]  /*6300*/  BSYNC B1 ;  /* 0x0000000000017941 */ /* 0x000fea0003800000 */
.L_x_54:
        /* <DEDUP_REMOVED lines=12> */
.L_x_57:
[----:B------:R-:W-:Y:S05]  /*63d0*/  BSYNC B1 ;  /* 0x0000000000017941 */ /* 0x000fea0003800000 */
.L_x_56:
        /* <DEDUP_REMOVED lines=12> */
.L_x_59:
[----:B------:R-:W-:Y:S05]  /*64a0*/  BSYNC B1 ;  /* 0x0000000000017941 */ /* 0x000fea0003800000 */
.L_x_58:
        /* <DEDUP_REMOVED lines=12> */
.L_x_61:
[----:B------:R-:W-:Y:S05]  /*6570*/  BSYNC B1 ;  /* 0x0000000000017941 */ /* 0x000fea0003800000 */
.L_x_60:
        /* <DEDUP_REMOVED lines=12> */
.L_x_63:
[----:B------:R-:W-:Y:S05]  /*6640*/  BSYNC B1 ;  /* 0x0000000000017941 */ /* 0x000fea0003800000 */
.L_x_62:
        /* <DEDUP_REMOVED lines=12> */
.L_x_65:
[----:B------:R-:W-:Y:S05]  /*6710*/  BSYNC B1 ;  /* 0x0000000000017941 */ /* 0x000fea0003800000 */
.L_x_64:
        /* <DEDUP_REMOVED lines=12> */
.L_x_67:
[----:B------:R-:W-:Y:S05]  /*67e0*/  BSYNC B1 ;  /* 0x0000000000017941 */ /* 0x000fea0003800000 */
.L_x_66:
        /* <DEDUP_REMOVED lines=12> */
.L_x_69:
[----:B------:R-:W-:Y:S05]  /*68b0*/  BSYNC B1 ;  /* 0x0000000000017941 */ /* 0x000fea0003800000 */
.L_x_68:
        /* <DEDUP_REMOVED lines=12> */
.L_x_71:
[----:B------:R-:W-:Y:S05]  /*6980*/  BSYNC B1 ;  /* 0x0000000000017941 */ /* 0x000fea0003800000 */
.L_x_70:
        /* <DEDUP_REMOVED lines=12> */
.L_x_73:
[----:B------:R-:W-:Y:S05]  /*6a50*/  BSYNC B1 ;  /* 0x0000000000017941 */ /* 0x000fea0003800000 */
.L_x_72:
        /* <DEDUP_REMOVED lines=12> */
.L_x_75:
[----:B------:R-:W-:Y:S05]  /*6b20*/  BSYNC B1 ;  /* 0x0000000000017941 */ /* 0x000fea0003800000 */
.L_x_74:
        /* <DEDUP_REMOVED lines=12> */
.L_x_77:
[----:B------:R-:W-:Y:S05]  /*6bf0*/  BSYNC B1 ;  /* 0x0000000000017941 */ /* 0x000fea0003800000 */
.L_x_76:
        /* <DEDUP_REMOVED lines=12> */
.L_x_79:
[----:B------:R-:W-:Y:S05]  /*6cc0*/  BSYNC B1 ;  /* 0x0000000000017941 */ /* 0x000fea0003800000 */
.L_x_78:
        /* <DEDUP_REMOVED lines=12> */
.L_x_81:
[----:B------:R-:W-:Y:S05]  /*6d90*/  BSYNC B1 ;  /* 0x0000000000017941 */ /* 0x000fea0003800000 */
.L_x_80:
        /* <DEDUP_REMOVED lines=12> */
.L_x_83:
[----:B------:R-:W-:Y:S05]  /*6e60*/  BSYNC B1 ;  /* 0x0000000000017941 */ /* 0x000fea0003800000 */
.L_x_82:
        /* <DEDUP_REMOVED lines=12> */
.L_x_85:
[----:B------:R-:W-:Y:S05]  /*6f30*/  BSYNC B1 ;  /* 0x0000000000017941 */ /* 0x000fea0003800000 */
.L_x_84:
        /* <DEDUP_REMOVED lines=12> */
.L_x_87:
[----:B------:R-:W-:Y:S05]  /*7000*/  BSYNC B1 ;  /* 0x0000000000017941 */ /* 0x000fea0003800000 */
.L_x_86:
        /* <DEDUP_REMOVED lines=12> */
.L_x_89:
[----:B------:R-:W-:Y:S05]  /*70d0*/  BSYNC B1 ;  /* 0x0000000000017941 */ /* 0x000fea0003800000 */
.L_x_88:
        /* <DEDUP_REMOVED lines=12> */
.L_x_91:
[----:B------:R-:W-:Y:S05]  /*71a0*/  BSYNC B1 ;  /* 0x0000000000017941 */ /* 0x000fea0003800000 */
.L_x_90:
        /* <DEDUP_REMOVED lines=12> */
.L_x_93:
[----:B------:R-:W-:Y:S05]  /*7270*/  BSYNC B1 ;  /* 0x0000000000017941 */ /* 0x000fea0003800000 */
.L_x_92:
        /* <DEDUP_REMOVED lines=12> */
.L_x_95:
[----:B------:R-:W-:Y:S05]  /*7340*/  BSYNC B1 ;  /* 0x0000000000017941 */ /* 0x000fea0003800000 */
.L_x_94:
        /* <DEDUP_REMOVED lines=12> */
.L_x_97:
[----:B------:R-:W-:Y:S05]  /*7410*/  BSYNC B1 ;  /* 0x0000000000017941 */ /* 0x000fea0003800000 */
.L_x_96:
        /* <DEDUP_REMOVED lines=12> */
.L_x_99:
[----:B------:R-:W-:Y:S05]  /*74e0*/  BSYNC B1 ;  /* 0x0000000000017941 */ /* 0x000fea0003800000 */
.L_x_98:
        /* <DEDUP_REMOVED lines=12> */
.L_x_101:
[----:B------:R-:W-:Y:S05]  /*75b0*/  BSYNC B1 ;  /* 0x0000000000017941 */ /* 0x000fea0003800000 */
.L_x_100:
        /* <DEDUP_REMOVED lines=12> */
.L_x_103:
[----:B------:R-:W-:Y:S05]  /*7680*/  BSYNC B1 ;  /* 0x0000000000017941 */ /* 0x000fea0003800000 */
.L_x_102:
        /* <DEDUP_REMOVED lines=12> */
.L_x_105:
[----:B------:R-:W-:Y:S05]  /*7750*/  BSYNC B1 ;  /* 0x0000000000017941 */ /* 0x000fea0003800000 */
.L_x_104:
        /* <DEDUP_REMOVED lines=12> */
.L_x_107:
[----:B------:R-:W-:Y:S05]  /*7820*/  BSYNC B1 ;  /* 0x0000000000017941 */ /* 0x000fea0003800000 */
.L_x_106:
        /* <DEDUP_REMOVED lines=12> */
.L_x_109:
[----:B------:R-:W-:Y:S05]  /*78f0*/  BSYNC B1 ;  /* 0x0000000000017941 */ /* 0x000fea0003800000 */
.L_x_108:
        /* <DEDUP_REMOVED lines=12> */
.L_x_111:
[----:B------:R-:W-:Y:S05]  /*79c0*/  BSYNC B1 ;  /* 0x0000000000017941 */ /* 0x000fea0003800000 */
.L_x_110:
        /* <DEDUP_REMOVED lines=12> */
.L_x_113:
[----:B------:R-:W-:Y:S05]  /*7a90*/  BSYNC B1 ;  /* 0x0000000000017941 */ /* 0x000fea0003800000 */
.L_x_112:
        /* <DEDUP_REMOVED lines=12> */
.L_x_115:
[----:B------:R-:W-:Y:S05]  /*7b60*/  BSYNC B1 ;  /* 0x0000000000017941 */ /* 0x000fea0003800000 */
.L_x_114:
        /* <DEDUP_REMOVED lines=12> */
.L_x_117:
[----:B------:R-:W-:Y:S05]  /*7c30*/  BSYNC B1 ;  /* 0x0000000000017941 */ /* 0x000fea0003800000 */
.L_x_116:
        /* <DEDUP_REMOVED lines=12> */
.L_x_119:
[----:B------:R-:W-:Y:S05]  /*7d00*/  BSYNC B1 ;  /* 0x0000000000017941 */ /* 0x000fea0003800000 */
.L_x_118:
        /* <DEDUP_REMOVED lines=12> */
.L_x_121:
[----:B------:R-:W-:Y:S05]  /*7dd0*/  BSYNC B1 ;  /* 0x0000000000017941 */ /* 0x000fea0003800000 */
.L_x_120:
        /* <DEDUP_REMOVED lines=12> */
.L_x_123:
[----:B------:R-:W-:Y:S05]  /*7ea0*/  BSYNC B1 ;  /* 0x0000000000017941 */ /* 0x000fea0003800000 */
.L_x_122:
        /* <DEDUP_REMOVED lines=12> */
.L_x_125:
[----:B------:R-:W-:Y:S05]  /*7f70*/  BSYNC B1 ;  /* 0x0000000000017941 */ /* 0x000fea0003800000 */
.L_x_124:
        /* <DEDUP_REMOVED lines=12> */
.L_x_127:
[----:B------:R-:W-:Y:S05]  /*8040*/  BSYNC B1 ;  /* 0x0000000000017941 */ /* 0x000fea0003800000 */
.L_x_126:
        /* <DEDUP_REMOVED lines=12> */
.L_x_129:
[----:B------:R-:W-:Y:S05]  /*8110*/  BSYNC B1 ;  /* 0x0000000000017941 */ /* 0x000fea0003800000 */
.L_x_128:
        /* <DEDUP_REMOVED lines=12> */
.L_x_131:
[----:B------:R-:W-:Y:S05]  /*81e0*/  BSYNC B1 ;  /* 0x0000000000017941 */ /* 0x000fea0003800000 */
.L_x_130:
        /* <DEDUP_REMOVED lines=12> */
.L_x_133:
[----:B------:R-:W-:Y:S05]  /*82b0*/  BSYNC B1 ;  /* 0x0000000000017941 */ /* 0x000fea0003800000 */
.L_x_132:
        /* <DEDUP_REMOVED lines=12> */
.L_x_135:
[----:B------:R-:W-:Y:S05]  /*8380*/  BSYNC B1 ;  /* 0x0000000000017941 */ /* 0x000fea0003800000 */
.L_x_134:
        /* <DEDUP_REMOVED lines=12> */
.L_x_137:
[----:B------:R-:W-:Y:S05]  /*8450*/  BSYNC B1 ;  /* 0x0000000000017941 */ /* 0x000fea0003800000 */
.L_x_136:
        /* <DEDUP_REMOVED lines=12> */
.L_x_139:
[----:B------:R-:W-:Y:S05]  /*8520*/  BSYNC B1 ;  /* 0x0000000000017941 */ /* 0x000fea0003800000 */
.L_x_138:
        /* <DEDUP_REMOVED lines=12> */
.L_x_141:
[----:B------:R-:W-:Y:S05]  /*85f0*/  BSYNC B1 ;  /* 0x0000000000017941 */ /* 0x000fea0003800000 */
.L_x_140:
        /* <DEDUP_REMOVED lines=12> */
.L_x_143:
[----:B------:R-:W-:Y:S05]  /*86c0*/  BSYNC B1 ;  /* 0x0000000000017941 */ /* 0x000fea0003800000 */
.L_x_142:
        /* <DEDUP_REMOVED lines=12> */
.L_x_145:
[----:B------:R-:W-:Y:S05]  /*8790*/  BSYNC B1 ;  /* 0x0000000000017941 */ /* 0x000fea0003800000 */
.L_x_144:
        /* <DEDUP_REMOVED lines=12> */
.L_x_147:
[----:B------:R-:W-:Y:S05]  /*8860*/  BSYNC B1 ;  /* 0x0000000000017941 */ /* 0x000fea0003800000 */
.L_x_146:
        /* <DEDUP_REMOVED lines=12> */
.L_x_149:
[----:B------:R-:W-:Y:S05]  /*8930*/  BSYNC B1 ;  /* 0x0000000000017941 */ /* 0x000fea0003800000 */
.L_x_148:
        /* <DEDUP_REMOVED lines=12> */
.L_x_151:
[----:B------:R-:W-:Y:S05]  /*8a00*/  BSYNC B1 ;  /* 0x0000000000017941 */ /* 0x000fea0003800000 */
.L_x_150:
        /* <DEDUP_REMOVED lines=12> */
.L_x_153:
[----:B------:R-:W-:Y:S05]  /*8ad0*/  BSYNC B1 ;  /* 0x0000000000017941 */ /* 0x000fea0003800000 */
.L_x_152:
        /* <DEDUP_REMOVED lines=12> */
.L_x_155:
[----:B------:R-:W-:Y:S05]  /*8ba0*/  BSYNC B1 ;  /* 0x0000000000017941 */ /* 0x000fea0003800000 */
.L_x_154:
        /* <DEDUP_REMOVED lines=12> */
.L_x_157:
[----:B------:R-:W-:Y:S05]  /*8c70*/  BSYNC B1 ;  /* 0x0000000000017941 */ /* 0x000fea0003800000 */
.L_x_156:
        /* <DEDUP_REMOVED lines=12> */
.L_x_159:
[----:B------:R-:W-:Y:S05]  /*8d40*/  BSYNC B1 ;  /* 0x0000000000017941 */ /* 0x000fea0003800000 */
.L_x_158:
        /* <DEDUP_REMOVED lines=12> */
.L_x_161:
[----:B------:R-:W-:Y:S05]  /*8e10*/  BSYNC B1 ;  /* 0x0000000000017941 */ /* 0x000fea0003800000 */
.L_x_160:
        /* <DEDUP_REMOVED lines=12> */
.L_x_163:
[----:B------:R-:W-:Y:S05]  /*8ee0*/  BSYNC B1 ;  /* 0x0000000000017941 */ /* 0x000fea0003800000 */
.L_x_162:
        /* <DEDUP_REMOVED lines=12> */
.L_x_165:
[----:B------:R-:W-:Y:S05]  /*8fb0*/  BSYNC B1 ;  /* 0x0000000000017941 */ /* 0x000fea0003800000 */
.L_x_164:
        /* <DEDUP_REMOVED lines=12> */
.L_x_167:
[----:B------:R-:W-:Y:S05]  /*9080*/  BSYNC B1 ;  /* 0x0000000000017941 */ /* 0x000fea0003800000 */
.L_x_166:
        /* <DEDUP_REMOVED lines=12> */
.L_x_169:
[----:B------:R-:W-:Y:S05]  /*9150*/  BSYNC B1 ;  /* 0x0000000000017941 */ /* 0x000fea0003800000 */
.L_x_168:
        /* <DEDUP_REMOVED lines=12> */
.L_x_171:
[----:B------:R-:W-:Y:S05]  /*9220*/  BSYNC B1 ;  /* 0x0000000000017941 */ /* 0x000fea0003800000 */
.L_x_170:
        /* <DEDUP_REMOVED lines=12> */
.L_x_173:
[----:B------:R-:W-:Y:S05]  /*92f0*/  BSYNC B1 ;  /* 0x0000000000017941 */ /* 0x000fea0003800000 */
.L_x_172:
        /* <DEDUP_REMOVED lines=12> */
.L_x_175:
[----:B------:R-:W-:Y:S05]  /*93c0*/  BSYNC B1 ;  /* 0x0000000000017941 */ /* 0x000fea0003800000 */
.L_x_174:
        /* <DEDUP_REMOVED lines=12> */
.L_x_177:
[----:B------:R-:W-:Y:S05]  /*9490*/  BSYNC B1 ;  /* 0x0000000000017941 */ /* 0x000fea0003800000 */
.L_x_176:
        /* <DEDUP_REMOVED lines=12> */
.L_x_179:
[----:B------:R-:W-:Y:S05]  /*9560*/  BSYNC B1 ;  /* 0x0000000000017941 */ /* 0x000fea0003800000 */
.L_x_178:
        /* <DEDUP_REMOVED lines=12> */
.L_x_181:
[----:B------:R-:W-:Y:S05]  /*9630*/  BSYNC B1 ;  /* 0x0000000000017941 */ /* 0x000fea0003800000 */
.L_x_180:
        /* <DEDUP_REMOVED lines=12> */
.L_x_183:
[----:B------:R-:W-:Y:S05]  /*9700*/  BSYNC B1 ;  /* 0x0000000000017941 */ /* 0x000fea0003800000 */
.L_x_182:
        /* <DEDUP_REMOVED lines=12> */
.L_x_185:
[----:B------:R-:W-:Y:S05]  /*97d0*/  BSYNC B1 ;  /* 0x0000000000017941 */ /* 0x000fea0003800000 */
.L_x_184:
        /* <DEDUP_REMOVED lines=12> */
.L_x_187:
[----:B------:R-:W-:Y:S05]  /*98a0*/  BSYNC B1 ;  /* 0x0000000000017941 */ /* 0x000fea0003800000 */
.L_x_186:
        /* <DEDUP_REMOVED lines=12> */
.L_x_189:
[----:B------:R-:W-:Y:S05]  /*9970*/  BSYNC B1 ;  /* 0x0000000000017941 */ /* 0x000fea0003800000 */
.L_x_188:
        /* <DEDUP_REMOVED lines=12> */
.L_x_191:
[----:B------:R-:W-:Y:S05]  /*9a40*/  BSYNC B1 ;  /* 0x0000000000017941 */ /* 0x000fea0003800000 */
.L_x_190:
[----:B-----5:R-:W-:Y:S01]  /*9a50*/  LOP3.LUT R32, R32, 0xff, RZ, 0xc0, !PT ;  /* 0x000000ff20207812 */ /* 0x020fe200078ec0ff */
[----:B------:R-:W-:Y:S01]  /*9a60*/  BSSY B1, `(.L_x_192) ;  /* 0x000000b000017945 */ /* 0x000fe20003800000 */
[----:B------:R-:W-:Y:S02]  /*9a70*/  ISETP.LT.OR P3, PT, R34, 0x99, !P0 ;  /* 0x000000992200780c */ /* 0x000fe40004761670 */
[----:B------:R-:W-:-:S05]  /*9a80*/  F2FP.F16.E5M2.UNPACK_B R32, R32 ;  /* 0x00000020ff20723e */ /* 0x000fca00020004ff */
[----:B------:R-:W-:-:S05]  /*9a90*/  HADD2.F32 R32, -RZ, R32.H0_H0 ;  /* 0x20000020ff207230 */ /* 0x000fca0000004100 */
[----:B------:R-:W-:-:S04]  /*9aa0*/  FMUL R32, R32, UR27 ;  /* 0x0000001b20207c20 */ /* 0x000fc80008400000 */
[----:B------:R-:W-:Y:S01]  /*9ab0*/  FFMA R32, R23, UR26, R32 ;  /* 0x0000001a17207c23 */ /* 0x000fe20008000020 */
[----:B------:R-:W-:-:S04]  /*9ac0*/  PRMT R23, RZ, 0x7610, R23 ;  /* 0x00007610ff177816 */ /* 0x000fc80000000017 */
[----:B0-----:R-:W-:-:S05]  /*9ad0*/  F2FP.SATFINITE.E5M2.F32.PACK_AB_MERGE_C R33, RZ, R32, RZ ;  /* 0x00000020ff21723e */ /* 0x001fca00048060ff */
[----:B------:R0:W-:Y:S01]  /*9ae0*/  @!P2 STG.E.U8 desc[UR22][R26.64+0x91], R33 ;  /* 0x000091211a00a986 */ /* 0x0001e2000c101116 */
[----:B------:R-:W-:Y:S05]  /*9af0*/  @P3 BRA `(.L_x_193) ;  /* 0x0000000000043947 */ /* 0x000fea0003800000 */
[----:B------:R0:W5:Y:S02]  /*9b00*/  LDG.E.U8 R23, desc[UR22][R28.64+0x98] ;  /* 0x000098161c177981 */ /* 0x000164000c1e1100 */
.L_x_193:
[----:B------:R-:W-:Y:S05]  /*9b10*/  BSYNC B1 ;  /* 0x0000000000017941 */ /* 0x000fea0003800000 */
.L_x_192:
        /* <DEDUP_REMOVED lines=8> */
[----:B------:R-:W-:-:S05]  /*9ba0*/  F2FP.SATFINITE.E5M2.F32.PACK_AB_MERGE_C R23, RZ, R23, RZ ;  /* 0x00000017ff17723e */ /* 0x000fca00048060ff */
[----:B------:R0:W-:Y:S01]  /*9bb0*/  @!P3 STG.E.U8 desc[UR22][R24.64+0x98], R23 ;  /* 0x000098171800b986 */ /* 0x0001e2000c101116 */
[----:B------:R-:W-:Y:S05]  /*9bc0*/  @P2 BRA `(.L_x_195) ;  /* 0x0000000000042947 */ /* 0x000fea0003800000 */
[----:B------:R0:W5:Y:S02]  /*9bd0*/  LDG.E.U8 R22, desc[UR22][R28.64+0x99] ;  /* 0x000099161c167981 */ /* 0x000164000c1e1100 */
.L_x_195:
[----:B------:R-:W-:Y:S05]  /*9be0*/  BSYNC B1 ;  /* 0x0000000000017941 */ /* 0x000fea0003800000 */
.L_x_194:
        /* <DEDUP_REMOVED lines=12> */
.L_x_197:
[----:B------:R-:W-:Y:S05]  /*9cb0*/  BSYNC B1 ;  /* 0x0000000000017941 */ /* 0x000fea0003800000 */
.L_x_196:
        /* <DEDUP_REMOVED lines=12> */
.L_x_199:
[----:B------:R-:W-:Y:S05]  /*9d80*/  BSYNC B1 ;  /* 0x0000000000017941 */ /* 0x000fea0003800000 */
.L_x_198:
        /* <DEDUP_REMOVED lines=12> */
.L_x_201:
[----:B------:R-:W-:Y:S05]  /*9e50*/  BSYNC B1 ;  /* 0x0000000000017941 */ /* 0x000fea0003800000 */
.L_x_200:
        /* <DEDUP_REMOVED lines=12> */
.L_x_203:
[----:B------:R-:W-:Y:S05]  /*9f20*/  BSYNC B1 ;  /* 0x0000000000017941 */ /* 0x000fea0003800000 */
.L_x_202:
        /* <DEDUP_REMOVED lines=12> */
.L_x_205:
[----:B------:R-:W-:Y:S05]  /*9ff0*/  BSYNC B1 ;  /* 0x0000000000017941 */ /* 0x000fea0003800000 */
.L_x_204:
        /* <DEDUP_REMOVED lines=12> */
.L_x_207:
[----:B------:R-:W-:Y:S05]  /*a0c0*/  BSYNC B1 ;  /* 0x0000000000017941 */ /* 0x000fea0003800000 */
.L_x_206:
        /* <DEDUP_REMOVED lines=12> */
.L_x_209:
[----:B------:R-:W-:Y:S05]  /*a190*/  BSYNC B1 ;  /* 0x0000000000017941 */ /* 0x000fea0003800000 */
.L_x_208:
        /* <DEDUP_REMOVED lines=12> */
.L_x_211:
[----:B------:R-:W-:Y:S05]  /*a260*/  BSYNC B1 ;  /* 0x0000000000017941 */ /* 0x000fea0003800000 */
.L_x_210:
        /* <DEDUP_REMOVED lines=12> */
.L_x_213:
[----:B------:R-:W-:Y:S05]  /*a330*/  BSYNC B1 ;  /* 0x0000000000017941 */ /* 0x000fea0003800000 */
.L_x_212:
        /* <DEDUP_REMOVED lines=12> */
.L_x_215:
[----:B------:R-:W-:Y:S05]  /*a400*/  BSYNC B1 ;  /* 0x0000000000017941 */ /* 0x000fea0003800000 */
.L_x_214:
        /* <DEDUP_REMOVED lines=12> */
.L_x_217:
[----:B------:R-:W-:Y:S05]  /*a4d0*/  BSYNC B1 ;  /* 0x0000000000017941 */ /* 0x000fea0003800000 */
.L_x_216:
        /* <DEDUP_REMOVED lines=12> */
.L_x_219:
[----:B------:R-:W-:Y:S05]  /*a5a0*/  BSYNC B1 ;  /* 0x0000000000017941 */ /* 0x000fea0003800000 */
.L_x_218:
        /* <DEDUP_REMOVED lines=12> */
.L_x_221:
[----:B------:R-:W-:Y:S05]  /*a670*/  BSYNC B1 ;  /* 0x0000000000017941 */ /* 0x000fea0003800000 */
.L_x_220:
        /* <DEDUP_REMOVED lines=12> */
.L_x_223:
[----:B------:R-:W-:Y:S05]  /*a740*/  BSYNC B1 ;  /* 0x0000000000017941 */ /* 0x000fea0003800000 */
.L_x_222:
        /* <DEDUP_REMOVED lines=12> */
.L_x_225:
[----:B------:R-:W-:Y:S05]  /*a810*/  BSYNC B1 ;  /* 0x0000000000017941 */ /* 0x000fea0003800000 */
.L_x_224:
        /* <DEDUP_REMOVED lines=12> */
.L_x_227:
[----:B------:R-:W-:Y:S05]  /*a8e0*/  BSYNC B1 ;  /* 0x0000000000017941 */ /* 0x000fea0003800000 */
.L_x_226:
        /* <DEDUP_REMOVED lines=12> */
.L_x_229:
[----:B------:R-:W-:Y:S05]  /*a9b0*/  BSYNC B1 ;  /* 0x0000000000017941 */ /* 0x000fea0003800000 */
.L_x_228:
        /* <DEDUP_REMOVED lines=12> */
.L_x_231:
[----:B------:R-:W-:Y:S05]  /*aa80*/  BSYNC B1 ;  /* 0x0000000000017941 */ /* 0x000fea0003800000 */
.L_x_230:
        /* <DEDUP_REMOVED lines=12> */
.L_x_233:
[----:B------:R-:W-:Y:S05]  /*ab50*/  BSYNC B1 ;  /* 0x0000000000017941 */ /* 0x000fea0003800000 */
.L_x_232:
        /* <DEDUP_REMOVED lines=12> */
.L_x_235:
[----:B------:R-:W-:Y:S05]  /*ac20*/  BSYNC B1 ;  /* 0x0000000000017941 */ /* 0x000fea0003800000 */
.L_x_234:
[----:B-----5:R-:W-:Y:S01]  /*ac30*/  LOP3.LUT R2, R2, 0xff, RZ, 0xc0, !PT ;  /* 0x000000ff02027812 */ /* 0x020fe200078ec0ff */
[----:B------:R-:W-:Y:S01]  /*ac40*/  BSSY B1, `(.L_x_236) ;  /* 0x000000b000017945 */ /* 0x000fe20003800000 */
[----:B------:R-:W-:Y:S02]  /*ac50*/  ISETP.LT.OR P3, PT, R34, 0xc1, !P1 ;  /* 0x000000c12200780c */ /* 0x000fe40004f61670 */
[----:B------:R-:W-:-:S05]  /*ac60*/  F2FP.F16.E5M2.UNPACK_B R2, R2 ;  /* 0x00000002ff02723e */ /* 0x000fca00020004ff */
[----:B------:R-:W-:-:S05]  /*ac70*/  HADD2.F32 R2, -RZ, R2.H0_H0 ;  /* 0x20000002ff027230 */ /* 0x000fca0000004100 */
[----:B0-----:R-:W-:-:S04]  /*ac80*/  FMUL R3, R2, UR27 ;  /* 0x0000001b02037c20 */ /* 0x001fc80008400000 */
[----:B------:R-:W-:Y:S01]  /*ac90*/  FFMA R3, R0, UR26, R3 ;  /* 0x0000001a00037c23 */ /* 0x000fe20008000003 */
[----:B------:R-:W-:-:S04]  /*aca0*/  PRMT R0, RZ, 0x7610, R0 ;  /* 0x00007610ff007816 */ /* 0x000fc80000000000 */
[----:B------:R-:W-:-:S05]  /*acb0*/  F2FP.SATFINITE.E5M2.F32.PACK_AB_MERGE_C R3, RZ, R3, RZ ;  /* 0x00000003ff03723e */ /* 0x000fca00048060ff */
[----:B------:R0:W-:Y:S01]  /*acc0*/  @!P2 STG.E.U8 desc[UR22][R24.64+0xc1], R3 ;  /* 0x0000c1031800a986 */ /* 0x0001e2000c101116 */
[----:B------:R-:W-:Y:S05]  /*acd0*/  @P3 BRA `(.L_x_237) ;  /* 0x0000000000043947 */ /* 0x000fea0003800000 */
[----:B------:R0:W5:Y:S02]  /*ace0*/  LDG.E.U8 R0, desc[UR22][R30.64+0xc0] ;  /* 0x0000c0161e007981 */ /* 0x000164000c1e1100 */
.L_x_237:
[----:B------:R-:W-:Y:S05]  /*acf0*/  BSYNC B1 ;  /* 0x0000000000017941 */ /* 0x000fea0003800000 */
.L_x_236:
[----:B------:R-:W2:Y:S01]  /*ad00*/  LDL.LU R2, [R1] ;  /* 0x0000000001027983 */ /* 0x000ea20000300800 */
[----:B-----5:R-:W-:Y:S01]  /*ad10*/  LOP3.LUT R0, R0, 0xff, RZ, 0xc0, !PT ;  /* 0x000000ff00007812 */ /* 0x020fe200078ec0ff */
[----:B------:R-:W-:Y:S01]  /*ad20*/  BSSY B1, `(.L_x_238) ;  /* 0x000000b000017945 */ /* 0x000fe20003800000 */
[----:B------:R-:W-:Y:S02]  /*ad30*/  ISETP.LT.OR P2, PT, R34, 0xc2, !P1 ;  /* 0x000000c22200780c */ /* 0x000fe40004f41670 */
[----:B------:R-:W-:-:S05]  /*ad40*/  F2FP.F16.E5M2.UNPACK_B R0, R0 ;  /* 0x00000000ff00723e */ /* 0x000fca00020004ff */
[----:B------:R-:W-:-:S05]  /*ad50*/  HADD2.F32 R0, -RZ, R0.H0_H0 ;  /* 0x20000000ff007230 */ /* 0x000fca0000004100 */
[----:B------:R-:W-:-:S04]  /*ad60*/  FMUL R0, R0, UR27 ;  /* 0x0000001b00007c20 */ /* 0x000fc80008400000 */
[----:B--2---:R-:W-:-:S05]  /*ad70*/  FFMA R0, R2, UR26, R0 ;  /* 0x0000001a02007c23 */ /* 0x004fca0008000000 */
[----:B0-----:R-:W-:Y:S02]  /*ad80*/  F2FP.SATFINITE.E5M2.F32.PACK_AB_MERGE_C R3, RZ, R0, RZ ;  /* 0x00000000ff03723e */ /* 0x001fe400048060ff */
[----:B------:R-:W-:-:S03]  /*ad90*/  PRMT R0, RZ, 0x7610, R0 ;  /* 0x00007610ff007816 */ /* 0x000fc60000000000 */
[----:B------:R0:W-:Y:S01]  /*ada0*/  @!P3 STG.E.U8 desc[UR22][R26.64+0xc0], R3 ;  /* 0x0000c0031a00b986 */ /* 0x0001e2000c101116 */
[----:B------:R-:W-:Y:S05]  /*adb0*/  @P2 BRA `(.L_x_239) ;  /* 0x0000000000042947 */ /* 0x000fea0003800000 */
[----:B------:R2:W5:Y:S02]  /*adc0*/  LDG.E.U8 R0, desc[UR22][R30.64+0xc1] ;  /* 0x0000c1161e007981 */ /* 0x000564000c1e1100 */
.L_x_239:
[----:B------:R-:W-:Y:S05]  /*add0*/  BSYNC B1 ;  /* 0x0000000000017941 */ /* 0x000fea0003800000 */
.L_x_238:
[----:B------:R-:W3:Y:S01]  /*ade0*/  LDL.LU R2, [R1+0x4] ;  /* 0x0000040001027983 */ /* 0x000ee20000300800 */
[----:B-----5:R-:W-:Y:S01]  /*adf0*/  LOP3.LUT R0, R0, 0xff, RZ, 0xc0, !PT ;  /* 0x000000ff00007812 */ /* 0x020fe200078ec0ff */
[----:B------:R-:W-:Y:S01]  /*ae00*/  BSSY B1, `(.L_x_240) ;  /* 0x000000b000017945 */ /* 0x000fe20003800000 */
[----:B------:R-:W-:Y:S02]  /*ae10*/  ISETP.LT.OR P3, PT, R34, 0xc9, !P0 ;  /* 0x000000c92200780c */ /* 0x000fe40004761670 */
[----:B------:R-:W-:-:S05]  /*ae20*/  F2FP.F16.E5M2.UNPACK_B R0, R0 ;  /* 0x00000000ff00723e */ /* 0x000fca00020004ff */
[----:B------:R-:W-:-:S05]  /*ae30*/  HADD2.F32 R0, -RZ, R0.H0_H0 ;  /* 0x20000000ff007230 */ /* 0x000fca0000004100 */
[----:B------:R-:W-:-:S04]  /*ae40*/  FMUL R0, R0, UR27 ;  /* 0x0000001b00007c20 */ /* 0x000fc80008400000 */
[----:B---3--:R-:W-:-:S05]  /*ae50*/  FFMA R0, R2, UR26, R0 ;  /* 0x0000001a02007c23 */ /* 0x008fca0008000000 */
[----:B0-----:R-:W-:Y:S02]  /*ae60*/  F2FP.SATFINITE.E5M2.F32.PACK_AB_MERGE_C R3, RZ, R0, RZ ;  /* 0x00000000ff03723e */ /* 0x001fe400048060ff */
[----:B------:R-:W-:-:S03]  /*ae70*/  PRMT R0, RZ, 0x7610, R0 ;  /* 0x00007610ff007816 */ /* 0x000fc60000000000 */
[----:B------:R0:W-:Y:S01]  /*ae80*/  @!P2 STG.E.U8 desc[UR22][R26.64+0xc1], R3 ;  /* 0x0000c1031a00a986 */ /* 0x0001e2000c101116 */
[----:B------:R-:W-:Y:S05]  /*ae90*/  @P3 BRA `(.L_x_241) ;  /* 0x0000000000043947 */ /* 0x000fea0003800000 */
[----:B------:R3:W5:Y:S02]  /*aea0*/  LDG.E.U8 R0, desc[UR22][R28.64+0xc8] ;  /* 0x0000c8161c007981 */ /* 0x000764000c1e1100 */
.L_x_241:
[----:B------:R-:W-:Y:S05]  /*aeb0*/  BSYNC B1 ;  /* 0x0000000000017941 */ /* 0x000fea0003800000 */
.L_x_240:
[----:B------:R-:W2:Y:S01]  /*aec0*/  LDL.LU R2, [R1+0x8] ;  /* 0x0000080001027983 */ /* 0x000ea20000300800 */
        /* <DEDUP_REMOVED lines=12> */
.L_x_243:
[----:B------:R-:W-:Y:S05]  /*af90*/  BSYNC B1 ;  /* 0x0000000000017941 */ /* 0x000fea0003800000 */
.L_x_242:
        /* <DEDUP_REMOVED lines=13> */
.L_x_245:
[----:B------:R-:W-:Y:S05]  /*b070*/  BSYNC B1 ;  /* 0x0000000000017941 */ /* 0x000fea0003800000 */
.L_x_244:
        /* <DEDUP_REMOVED lines=13> */
.L_x_247:
[----:B------:R-:W-:Y:S05]  /*b150*/  BSYNC B1 ;  /* 0x0000000000017941 */ /* 0x000fea0003800000 */
.L_x_246:
        /* <DEDUP_REMOVED lines=13> */
.L_x_249:
[----:B------:R-:W-:Y:S05]  /*b230*/  BSYNC B1 ;  /* 0x0000000000017941 */ /* 0x000fea0003800000 */
.L_x_248:
        /* <DEDUP_REMOVED lines=13> */
.L_x_251:
[----:B------:R-:W-:Y:S05]  /*b310*/  BSYNC B1 ;  /* 0x0000000000017941 */ /* 0x000fea0003800000 */
.L_x_250:
        /* <DEDUP_REMOVED lines=13> */
.L_x_253:
[----:B------:R-:W-:Y:S05]  /*b3f0*/  BSYNC B1 ;  /* 0x0000000000017941 */ /* 0x000fea0003800000 */
.L_x_252:
        /* <DEDUP_REMOVED lines=13> */
.L_x_255:
[----:B------:R-:W-:Y:S05]  /*b4d0*/  BSYNC B1 ;  /* 0x0000000000017941 */ /* 0x000fea0003800000 */
.L_x_254:
        /* <DEDUP_REMOVED lines=13> */
.L_x_257:
[----:B------:R-:W-:Y:S05]  /*b5b0*/  BSYNC B1 ;  /* 0x0000000000017941 */ /* 0x000fea0003800000 */
.L_x_256:
        /* <DEDUP_REMOVED lines=13> */
.L_x_259:
[----:B------:R-:W-:Y:S05]  /*b690*/  BSYNC B1 ;  /* 0x0000000000017941 */ /* 0x000fea0003800000 */
.L_x_258:
        /* <DEDUP_REMOVED lines=13> */
.L_x_261:
[----:B------:R-:W-:Y:S05]  /*b770*/  BSYNC B1 ;  /* 0x0000000000017941 */ /* 0x000fea0003800000 */
.L_x_260:
        /* <DEDUP_REMOVED lines=13> */
.L_x_263:
[----:B------:R-:W-:Y:S05]  /*b850*/  BSYNC B1 ;  /* 0x0000000000017941 */ /* 0x000fea0003800000 */
.L_x_262:
        /* <DEDUP_REMOVED lines=13> */
.L_x_265:
[----:B------:R-:W-:Y:S05]  /*b930*/  BSYNC B1 ;  /* 0x0000000000017941 */ /* 0x000fea0003800000 */
.L_x_264:
        /* <DEDUP_REMOVED lines=13> */
.L_x_267:
[----:B------:R-:W-:Y:S05]  /*ba10*/  BSYNC B1 ;  /* 0x0000000000017941 */ /* 0x000fea0003800000 */
.L_x_266:
        /* <DEDUP_REMOVED lines=13> */
.L_x_269:
[----:B------:R-:W-:Y:S05]  /*baf0*/  BSYNC B1 ;  /* 0x0000000000017941 */ /* 0x000fea0003800000 */
.L_x_268:
        /* <DEDUP_REMOVED lines=13> */
.L_x_271:
[----:B------:R-:W-:Y:S05]  /*bbd0*/  BSYNC B1 ;  /* 0x0000000000017941 */ /* 0x000fea0003800000 */
.L_x_270:
        /* <DEDUP_REMOVED lines=13> */
.L_x_273:
[----:B------:R-:W-:Y:S05]  /*bcb0*/  BSYNC B1 ;  /* 0x0000000000017941 */ /* 0x000fea0003800000 */
.L_x_272:
        /* <DEDUP_REMOVED lines=13> */
.L_x_275:
[----:B------:R-:W-:Y:S05]  /*bd90*/  BSYNC B1 ;  /* 0x0000000000017941 */ /* 0x000fea0003800000 */
.L_x_274:
        /* <DEDUP_REMOVED lines=13> */
.L_x_277:
[----:B------:R-:W-:Y:S05]  /*be70*/  BSYNC B1 ;  /* 0x0000000000017941 */ /* 0x000fea0003800000 */
.L_x_276:
        /* <DEDUP_REMOVED lines=13> */
.L_x_279:
[----:B------:R-:W-:Y:S05]  /*bf50*/  BSYNC B1 ;  /* 0x0000000000017941 */ /* 0x000fea0003800000 */
.L_x_278:
        /* <DEDUP_REMOVED lines=13> */
.L_x_281:
[----:B------:R-:W-:Y:S05]  /*c030*/  BSYNC B1 ;  /* 0x0000000000017941 */ /* 0x000fea0003800000 */
.L_x_280:
        /* <DEDUP_REMOVED lines=13> */
.L_x_283:
[----:B------:R-:W-:Y:S05]  /*c110*/  BSYNC B1 ;  /* 0x0000000000017941 */ /* 0x000fea0003800000 */
.L_x_282:
        /* <DEDUP_REMOVED lines=13> */
.L_x_285:
[----:B------:R-:W-:Y:S05]  /*c1f0*/  BSYNC B1 ;  /* 0x0000000000017941 */ /* 0x000fea0003800000 */
.L_x_284:
        /* <DEDUP_REMOVED lines=13> */
.L_x_287:
[----:B------:R-:W-:Y:S05]  /*c2d0*/  BSYNC B1 ;  /* 0x0000000000017941 */ /* 0x000fea0003800000 */
.L_x_286:
        /* <DEDUP_REMOVED lines=13> */
.L_x_289:
[----:B------:R-:W-:Y:S05]  /*c3b0*/  BSYNC B1 ;  /* 0x0000000000017941 */ /* 0x000fea0003800000 */
.L_x_288:
        /* <DEDUP_REMOVED lines=13> */
.L_x_291:
[----:B------:R-:W-:Y:S05]  /*c490*/  BSYNC B1 ;  /* 0x0000000000017941 */ /* 0x000fea0003800000 */
.L_x_290:
        /* <DEDUP_REMOVED lines=13> */
.L_x_293:
[----:B------:R-:W-:Y:S05]  /*c570*/  BSYNC B1 ;  /* 0x0000000000017941 */ /* 0x000fea0003800000 */
.L_x_292:
        /* <DEDUP_REMOVED lines=13> */
.L_x_295:
[----:B------:R-:W-:Y:S05]  /*c650*/  BSYNC B1 ;  /* 0x0000000000017941 */ /* 0x000fea0003800000 */
.L_x_294:
[----:B------:R-:W-:Y:S05]  /*c660*/  @P1 BRA `(.L_x_296) ;  /* 0x0000002000a41947 */ /* 0x000fea0003800000 */
[----:B------:R-:W2:Y:S01]  /*c670*/  LDL.LU R2, [R1+0x74] ;  /* 0x0000740001027983 */ /* 0x000ea20000300800 */
[----:B-----5:R-:W-:-:S04]  /*c680*/  LOP3.LUT R0, R0, 0xff, RZ, 0xc0, !PT ;  /* 0x000000ff00007812 */ /* 0x020fc800078ec0ff */
[----:B------:R-:W-:-:S05]  /*c690*/  F2FP.F16.E5M2.UNPACK_B R0, R0 ;  /* 0x00000000ff00723e */ /* 0x000fca00020004ff */
[----:B------:R-:W-:-:S05]  /*c6a0*/  HADD2.F32 R0, -RZ, R0.H0_H0 ;  /* 0x20000000ff007230 */ /* 0x000fca0000004100 */
[----:B------:R-:W-:-:S04]  /*c6b0*/  FMUL R0, R0, UR27 ;  /* 0x0000001b00007c20 */ /* 0x000fc80008400000 */
[----:B--2---:R-:W-:-:S05]  /*c6c0*/  FFMA R0, R2, UR26, R0 ;  /* 0x0000001a02007c23 */ /* 0x004fca0008000000 */
[----:B0-----:R-:W-:-:S05]  /*c6d0*/  F2FP.SATFINITE.E5M2.F32.PACK_AB_MERGE_C R3, RZ, R0, RZ ;  /* 0x00000000ff03723e */ /* 0x001fca00048060ff */
[----:B------:R0:W-:Y:S01]  /*c6e0*/  STG.E.U8 desc[UR22][R26.64+0xf9], R3 ;  /* 0x0000f9031a007986 */ /* 0x0001e2000c101116 */
[----:B------:R-:W-:Y:S05]  /*c6f0*/  BRA `(.L_x_296) ;  /* 0x0000002000807947 */ /* 0x000fea0003800000 */
.L_x_39:
[----:B------:R-:W-:Y:S01]  /*c700*/  ISETP.GE.AND P1, PT, R39, 0x1, PT ;  /* 0x000000012700780c */ /* 0x000fe20003f26270 */
[----:B------:R-:W-:Y:S01]  /*c710*/  FMUL R225, R225, UR26 ;  /* 0x0000001ae1e17c20 */ /* 0x000fe20008400000 */
[----:B------:R-:W2:Y:S01]  /*c720*/  LDL.LU R227, [R1+0x14] ;  /* 0x0000140001e37983 */ /* 0x000ea20000300800 */
[----:B------:R-:W-:Y:S01]  /*c730*/  FMUL R226, R226, UR26 ;  /* 0x0000001ae2e27c20 */ /* 0x000fe20008400000 */
[C---:B------:R-:W-:Y:S02]  /*c740*/  ISETP.LT.OR P3, PT, R34.reuse, 0x2, !P1 ;  /* 0x000000022200780c */ /* 0x040fe40004f61670 */
[----:B------:R-:W-:Y:S02]  /*c750*/  ISETP.LT.OR P2, PT, R34, 0x1, !P1 ;  /* 0x000000012200780c */ /* 0x000fe40004f41670 */
[----:B------:R-:W-:Y:S01]  /*c760*/  F2FP.SATFINITE.E5M2.F32.PACK_AB_MERGE_C R225, RZ, R225, RZ ;  /* 0x000000e1ffe1723e */ /* 0x000fe200048060ff */
[----:B------:R-:W-:Y:S01]  /*c770*/  FMUL R224, R224, UR26 ;  /* 0x0000001ae0e07c20 */ /* 0x000fe20008400000 */
[----:B------:R-:W-:-:S02]  /*c780*/  F2FP.SATFINITE.E5M2.F32.PACK_AB_MERGE_C R29, RZ, R226, RZ ;  /* 0x000000e2ff1d723e */ /* 0x000fc400048060ff */
[----:B------:R-:W-:Y:S01]  /*c790*/  ISETP.GE.AND P0, PT, R39, 0x9, PT ;  /* 0x000000092700780c */ /* 0x000fe20003f06270 */
[----:B------:R-:W-:Y:S01]  /*c7a0*/  FMUL R222, R222, UR26 ;  /* 0x0000001adede7c20 */ /* 0x000fe20008400000 */
[----:B------:R-:W3:Y:S01]  /*c7b0*/  LDL.LU R226, [R1+0x10] ;  /* 0x0000100001e27983 */ /* 0x000ee20000300800 */
[C---:B------:R-:W-:Y:S02]  /*c7c0*/  ISETP.LT.OR P6, PT, R34.reuse, 0xa, !P1 ;  /* 0x0000000a2200780c */ /* 0x040fe40004fc1670 */
[C---:B------:R-:W-:Y:S01]  /*c7d0*/  ISETP.LT.OR P4, PT, R34.reuse, 0x2, !P0 ;  /* 0x000000022200780c */ /* 0x040fe20004781670 */
[----:B------:R0:W-:Y:S01]  /*c7e0*/  @!P3 STG.E.U8 desc[UR22][R24.64+0x1], R225 ;  /* 0x000001e11800b986 */ /* 0x0001e2000c101116 */
[----:B------:R-:W-:Y:S01]  /*c7f0*/  ISETP.LT.OR P3, PT, R34, 0x1, !P0 ;  /* 0x000000012200780c */ /* 0x000fe20004761670 */
[----:B------:R-:W-:Y:S02]  /*c800*/  FMUL R223, R223, UR26 ;  /* 0x0000001adfdf7c20 */ /* 0x000fe40008400000 */
[----:B------:R4:W-:Y:S01]  /*c810*/  @!P2 STG.E.U8 desc[UR22][R24.64], R29 ;  /* 0x0000001d1800a986 */ /* 0x0009e2000c101116 */
[----:B------:R-:W-:Y:S01]  /*c820*/  F2FP.SATFINITE.E5M2.F32.PACK_AB_MERGE_C R31, RZ, R222, RZ ;  /* 0x000000deff1f723e */ /* 0x000fe200048060ff */
[----:B------:R-:W-:-:S02]  /*c830*/  FMUL R221, R221, UR26 ;  /* 0x0000001adddd7c20 */ /* 0x000fc40008400000 */
[----:B0-----:R-:W2:Y:S01]  /*c840*/  LDL.LU R225, [R1+0xc] ;  /* 0x00000c0001e17983 */ /* 0x001ea20000300800 */
[C---:B------:R-:W-:Y:S02]  /*c850*/  ISETP.LT.OR P5, PT, R34.reuse, 0x9, !P1 ;  /* 0x000000092200780c */ /* 0x040fe40004fa1670 */
[----:B----4-:R-:W-:Y:S02]  /*c860*/  F2FP.SATFINITE.E5M2.F32.PACK_AB_MERGE_C R29, RZ, R224, RZ ;  /* 0x000000e0ff1d723e */ /* 0x010fe400048060ff */
[----:B------:R-:W4:Y:S01]  /*c870*/  LDL.LU R224, [R1+0x8] ;  /* 0x0000080001e07983 */ /* 0x000f220000300800 */
[----:B------:R-:W-:Y:S02]  /*c880*/  F2FP.SATFINITE.E5M2.F32.PACK_AB_MERGE_C R223, RZ, R223, RZ ;  /* 0x000000dfffdf723e */ /* 0x000fe400048060ff */
[----:B------:R-:W-:Y:S01]  /*c890*/  ISETP.LT.OR P2, PT, R34, 0x9, !P0 ;  /* 0x000000092200780c */ /* 0x000fe20004741670 */
[----:B------:R-:W3:Y:S01]  /*c8a0*/  LDL.LU R222, [R1] ;  /* 0x0000000001de7983 */ /* 0x000ee20000300800 */
[----:B------:R-:W-:-:S03]  /*c8b0*/  F2FP.SATFINITE.E5M2.F32.PACK_AB_MERGE_C R221, RZ, R221, RZ ;  /* 0x000000ddffdd723e */ /* 0x000fc600048060ff */
[----:B------:R-:W-:Y:S04]  /*c8c0*/  @!P3 STG.E.U8 desc[UR22][R26.64], R29 ;  /* 0x0000001d1a00b986 */ /* 0x000fe8000c101116 */
[----:B------:R-:W-:Y:S04]  /*c8d0*/  @!P4 STG.E.U8 desc[UR22][R26.64+0x1], R223 ;  /* 0x000001df1a00c986 */ /* 0x000fe8000c101116 */
[----:B------:R0:W-:Y:S04]  /*c8e0*/  @!P6 STG.E.U8 desc[UR22][R24.64+0x9], R221 ;  /* 0x000009dd1800e986 */ /* 0x0001e8000c101116 */
[----:B0-----:R-:W2:Y:S01]  /*c8f0*/  LDL.LU R221, [R1+0x4] ;  /* 0x0000040001dd7983 */ /* 0x001ea20000300800 */
[----:B------:R-:W-:-:S05]  /*c900*/  FMUL R220, R220, UR26 ;  /* 0x0000001adcdc7c20 */ /* 0x000fca0008400000 */
[----:B------:R-:W-:Y:S01]  /*c910*/  F2FP.SATFINITE.E5M2.F32.PACK_AB_MERGE_C R33, RZ, R220, RZ ;  /* 0x000000dcff21723e */ /* 0x000fe200048060ff */
[----:B------:R0:W-:Y:S01]  /*c920*/  @!P5 STG.E.U8 desc[UR22][R24.64+0x8], R31 ;  /* 0x0000081f1800d986 */ /* 0x0001e2000c101116 */
[C---:B------:R-:W-:Y:S02]  /*c930*/  ISETP.LT.OR P3, PT, R34.reuse, 0xa, !P0 ;  /* 0x0000000a2200780c */ /* 0x040fe40004761670 */
[C---:B------:R-:W-:Y:S01]  /*c940*/  ISETP.LT.OR P4, PT, R34.reuse, 0x12, !P1 ;  /* 0x000000122200780c */ /* 0x040fe20004f81670 */
[----:B------:R-:W-:Y:S01]  /*c950*/  @!P2 STG.E.U8 desc[UR22][R26.64+0x8], R33 ;  /* 0x000008211a00a986 */ /* 0x000fe2000c101116 */
[C---:B------:R-:W-:Y:S01]  /*c960*/  ISETP.LT.OR P2, PT, R34.reuse, 0x11, !P1 ;  /* 0x000000112200780c */ /* 0x040fe20004f41670 */
[----:B------:R-:W-:Y:S01]  /*c970*/  FMUL R219, R219, UR26 ;  /* 0x0000001adbdb7c20 */ /* 0x000fe20008400000 */
[----:B------:R-:W-:Y:S01]  /*c980*/  ISETP.LT.OR P5, PT, R34, 0x11, !P0 ;  /* 0x000000112200780c */ /* 0x000fe200047a1670 */
[----:B------:R-:W-:Y:S01]  /*c990*/  FMUL R218, R218, UR26 ;  /* 0x0000001adada7c20 */ /* 0x000fe20008400000 */
[----:B------:R-:W-:Y:S01]  /*c9a0*/  ISETP.LT.OR P6, PT, R34, 0x12, !P0 ;  /* 0x000000122200780c */ /* 0x000fe200047c1670 */
[----:B------:R-:W-:Y:S01]  /*c9b0*/  FMUL R217, R217, UR26 ;  /* 0x0000001ad9d97c20 */ /* 0x000fe20008400000 */
[----:B------:R-:W-:Y:S01]  /*c9c0*/  FMUL R216, R216, UR26 ;  /* 0x0000001ad8d87c20 */ /* 0x000fe20008400000 */
[----:B------:R-:W-:Y:S01]  /*c9d0*/  FMUL R215, R215, UR26 ;  /* 0x0000001ad7d77c20 */ /* 0x000fe20008400000 */
[----:B------:R-:W-:Y:S01]  /*c9e0*/  F2FP.SATFINITE.E5M2.F32.PACK_AB_MERGE_C R219, RZ, R219, RZ ;  /* 0x000000dbffdb723e */ /* 0x000fe200048060ff */
[----:B------:R-:W-:Y:S01]  /*c9f0*/  FMUL R214, R214, UR26 ;  /* 0x0000001ad6d67c20 */ /* 0x000fe20008400000 */
[----:B------:R-:W-:Y:S01]  /*ca00*/  F2FP.SATFINITE.E5M2.F32.PACK_AB_MERGE_C R29, RZ, R218, RZ ;  /* 0x000000daff1d723e */ /* 0x000fe200048060ff */
[----:B------:R-:W-:Y:S01]  /*ca10*/  FMUL R213, R213, UR26 ;  /* 0x0000001ad5d57c20 */ /* 0x000fe20008400000 */
[----:B------:R-:W-:Y:S01]  /*ca20*/  F2FP.SATFINITE.E5M2.F32.PACK_AB_MERGE_C R217, RZ, R217, RZ ;  /* 0x000000d9ffd9723e */ /* 0x000fe200048060ff */
[----:B------:R-:W-:Y:S01]  /*ca30*/  FMUL R212, R212, UR26 ;  /* 0x0000001ad4d47c20 */ /* 0x000fe20008400000 */
[----:B0-----:R-:W-:Y:S01]  /*ca40*/  F2FP.SATFINITE.E5M2.F32.PACK_AB_MERGE_C R31, RZ, R216, RZ ;  /* 0x000000d8ff1f723e */ /* 0x001fe200048060ff */
[----:B------:R-:W-:Y:S01]  /*ca50*/  FMUL R211, R211, UR26 ;  /* 0x0000001ad3d37c20 */ /* 0x000fe20008400000 */
[----:B------:R-:W-:Y:S01]  /*ca60*/  F2FP.SATFINITE.E5M2.F32.PACK_AB_MERGE_C R215, RZ, R215, RZ ;  /* 0x000000d7ffd7723e */ /* 0x000fe200048060ff */
[----:B------:R-:W-:Y:S01]  /*ca70*/  @!P3 STG.E.U8 desc[UR22][R26.64+0x9], R219 ;  /* 0x000009db1a00b986 */ /* 0x000fe2000c101116 */
[----:B------:R-:W-:-:S03]  /*ca80*/  ISETP.LT.OR P3, PT, R34, 0x19, !P1 ;  /* 0x000000192200780c */ /* 0x000fc60004f61670 */
[----:B------:R0:W-:Y:S01]  /*ca90*/  @!P2 STG.E.U8 desc[UR22][R24.64+0x10], R29 ;  /* 0x0000101d1800a986 */ /* 0x0001e2000c101116 */
[----:B------:R-:W-:-:S03]  /*caa0*/  ISETP.LT.OR P2, PT, R34, 0x21, !P1 ;  /* 0x000000212200780c */ /* 0x000fc60004f41670 */
[----:B------:R-:W-:Y:S01]  /*cab0*/  @!P4 STG.E.U8 desc[UR22][R24.64+0x11], R217 ;  /* 0x000011d91800c986 */ /* 0x000fe2000c101116 */
[----:B------:R-:W-:-:S03]  /*cac0*/  ISETP.LT.OR P4, PT, R34, 0x1a, !P1 ;  /* 0x0000001a2200780c */ /* 0x000fc60004f81670 */
[----:B------:R1:W-:Y:S01]  /*cad0*/  @!P5 STG.E.U8 desc[UR22][R26.64+0x10], R31 ;  /* 0x0000101f1a00d986 */ /* 0x0003e2000c101116 */
[----:B------:R-:W-:-:S03]  /*cae0*/  ISETP.LT.OR P5, PT, R34, 0x19, !P0 ;  /* 0x000000192200780c */ /* 0x000fc600047a1670 */
[----:B------:R-:W-:Y:S01]  /*caf0*/  @!P6 STG.E.U8 desc[UR22][R26.64+0x11], R215 ;  /* 0x000011d71a00e986 */ /* 0x000fe2000c101116 */
[----:B------:R-:W-:Y:S01]  /*cb00*/  ISETP.LT.OR P6, PT, R34, 0x1a, !P0 ;  /* 0x0000001a2200780c */ /* 0x000fe200047c1670 */
[----:B------:R-:W-:Y:S01]  /*cb10*/  FMUL R210, R210, UR26 ;  /* 0x0000001ad2d27c20 */ /* 0x000fe20008400000 */
[----:B0-----:R-:W-:Y:S01]  /*cb20*/  F2FP.SATFINITE.E5M2.F32.PACK_AB_MERGE_C R29, RZ, R214, RZ ;  /* 0x000000d6ff1d723e */ /* 0x001fe200048060ff */
[----:B------:R-:W-:Y:S01]  /*cb30*/  FMUL R209, R209, UR26 ;  /* 0x0000001ad1d17c20 */ /* 0x000fe20008400000 */
[----:B------:R-:W-:Y:S01]  /*cb40*/  F2FP.SATFINITE.E5M2.F32.PACK_AB_MERGE_C R213, RZ, R213, RZ ;  /* 0x000000d5ffd5723e */ /* 0x000fe200048060ff */
[----:B------:R-:W-:Y:S01]  /*cb50*/  FMUL R208, R208, UR26 ;  /* 0x0000001ad0d07c20 */ /* 0x000fe20008400000 */
[----:B------:R-:W-:Y:S01]  /*cb60*/  F2FP.SATFINITE.E5M2.F32.PACK_AB_MERGE_C R211, RZ, R211, RZ ;  /* 0x000000d3ffd3723e */ /* 0x000fe200048060ff */
[----:B------:R-:W-:Y:S01]  /*cb70*/  FMUL R207, R207, UR26 ;  /* 0x0000001acfcf7c20 */ /* 0x000fe20008400000 */
[----:B-1----:R-:W-:Y:S01]  /*cb80*/  F2FP.SATFINITE.E5M2.F32.PACK_AB_MERGE_C R31, RZ, R212, RZ ;  /* 0x000000d4ff1f723e */ /* 0x002fe200048060ff */
[----:B------:R-:W-:Y:S01]  /*cb90*/  FMUL R206, R206, UR26 ;  /* 0x0000001acece7c20 */ /* 0x000fe20008400000 */
[----:B------:R-:W-:Y:S01]  /*cba0*/  F2FP.SATFINITE.E5M2.F32.PACK_AB_MERGE_C R33, RZ, R210, RZ ;  /* 0x000000d2ff21723e */ /* 0x000fe200048060ff */
[----:B------:R0:W-:Y:S01]  /*cbb0*/  @!P3 STG.E.U8 desc[UR22][R24.64+0x18], R29 ;  /* 0x0000181d1800b986 */ /* 0x0001e2000c101116 */
[----:B------:R-:W-:-:S03]  /*cbc0*/  ISETP.LT.OR P3, PT, R34, 0x22, !P1 ;  /* 0x000000222200780c */ /* 0x000fc60004f61670 */
[----:B------:R-:W-:Y:S01]  /*cbd0*/  @!P4 STG.E.U8 desc[UR22][R24.64+0x19], R213 ;  /* 0x000019d51800c986 */ /* 0x000fe2000c101116 */
[----:B------:R-:W-:-:S03]  /*cbe0*/  ISETP.LT.OR P4, PT, R34, 0x22, !P0 ;  /* 0x000000222200780c */ /* 0x000fc60004781670 */
[----:B------:R1:W-:Y:S01]  /*cbf0*/  @!P5 STG.E.U8 desc[UR22][R26.64+0x18], R31 ;  /* 0x0000181f1a00d986 */ /* 0x0003e2000c101116 */
[----:B------:R-:W-:-:S03]  /*cc00*/  ISETP.LT.OR P5, PT, R34, 0x29, !P1 ;  /* 0x000000292200780c */ /* 0x000fc60004fa1670 */
[----:B------:R-:W-:Y:S01]  /*cc10*/  @!P6 STG.E.U8 desc[UR22][R26.64+0x19], R211 ;  /* 0x000019d31a00e986 */ /* 0x000fe2000c101116 */
[----:B------:R-:W-:-:S03]  /*cc20*/  ISETP.LT.OR P6, PT, R34, 0x2a, !P1 ;  /* 0x0000002a2200780c */ /* 0x000fc60004fc1670 */
[----:B------:R-:W-:Y:S01]  /*cc30*/  @!P2 STG.E.U8 desc[UR22][R24.64+0x20], R33 ;  /* 0x000020211800a986 */ /* 0x000fe2000c101116 */
[----:B------:R-:W-:Y:S01]  /*cc40*/  ISETP.LT.OR P2, PT, R34, 0x21, !P0 ;  /* 0x000000212200780c */ /* 0x000fe20004741670 */
[----:B------:R-:W-:Y:S01]  /*cc50*/  FMUL R205, R205, UR26 ;  /* 0x0000001acdcd7c20 */ /* 0x000fe20008400000 */
[----:B------:R-:W-:Y:S01]  /*cc60*/  F2FP.SATFINITE.E5M2.F32.PACK_AB_MERGE_C R209, RZ, R209, RZ ;  /* 0x000000d1ffd1723e */ /* 0x000fe200048060ff */
[----:B------:R-:W-:Y:S01]  /*cc70*/  FMUL R204, R204, UR26 ;  /* 0x0000001acccc7c20 */ /* 0x000fe20008400000 */
[----:B0-----:R-:W-:Y:S01]  /*cc80*/  F2FP.SATFINITE.E5M2.F32.PACK_AB_MERGE_C R29, RZ, R208, RZ ;  /* 0x000000d0ff1d723e */ /* 0x001fe200048060ff */
[----:B------:R-:W-:Y:S01]  /*cc90*/  FMUL R203, R203, UR26 ;  /* 0x0000001acbcb7c20 */ /* 0x000fe20008400000 */
[----:B------:R-:W-:Y:S01]  /*cca0*/  F2FP.SATFINITE.E5M2.F32.PACK_AB_MERGE_C R207, RZ, R207, RZ ;  /* 0x000000cfffcf723e */ /* 0x000fe200048060ff */
[----:B------:R-:W-:Y:S01]  /*ccb0*/  FMUL R202, R202, UR26 ;  /* 0x0000001acaca7c20 */ /* 0x000fe20008400000 */
[----:B-1----:R-:W-:Y:S01]  /*ccc0*/  F2FP.SATFINITE.E5M2.F32.PACK_AB_MERGE_C R31, RZ, R206, RZ ;  /* 0x000000ceff1f723e */ /* 0x002fe200048060ff */
        /* <DEDUP_REMOVED lines=233> */
[----:B------:R-:W-:Y:S01]  /*db60*/  F2FP.SATFINITE.E5M2.F32.PACK_AB_MERGE_C R21, RZ, R21, RZ ;  /* 0x00000015ff15723e */ /* 0x000fe200048060ff */
[----:B------:R-:W-:Y:S01]  /*db70*/  FMUL R16, R16, UR26 ;  /* 0x0000001a10107c20 */ /* 0x000fe20008400000 */
[----:B------:R-:W-:Y:S01]  /*db80*/  F2FP.SATFINITE.E5M2.F32.PACK_AB_MERGE_C R19, RZ, R19, RZ ;  /* 0x00000013ff13723e */ /* 0x000fe200048060ff */
[----:B------:R-:W-:Y:S01]  /*db90*/  FMUL R15, R15, UR26 ;  /* 0x0000001a0f0f7c20 */ /* 0x000fe20008400000 */
[----:B0-----:R-:W-:Y:S01]  /*dba0*/  F2FP.SATFINITE.E5M2.F32.PACK_AB_MERGE_C R29, RZ, R18, RZ ;  /* 0x00000012ff1d723e */ /* 0x001fe200048060ff */
[----:B------:R-:W-:Y:S01]  /*dbb0*/  FMUL R14, R14, UR26 ;  /* 0x0000001a0e0e7c20 */ /* 0x000fe20008400000 */
[----:B-1----:R-:W-:Y:S01]  /*dbc0*/  F2FP.SATFINITE.E5M2.F32.PACK_AB_MERGE_C R23, RZ, R20, RZ ;  /* 0x00000014ff17723e */ /* 0x002fe200048060ff */
[----:B------:R-:W-:Y:S01]  /*dbd0*/  @!P3 STG.E.U8 desc[UR22][R24.64+0x99], R21 ;  /* 0x000099151800b986 */ /* 0x000fe2000c101116 */
[----:B------:R-:W-:-:S02]  /*dbe0*/  F2FP.SATFINITE.E5M2.F32.PACK_AB_MERGE_C R17, RZ, R17, RZ ;  /* 0x00000011ff11723e */ /* 0x000fc400048060ff */
[C---:B------:R-:W-:Y:S01]  /*dbf0*/  ISETP.LT.OR P3, PT, R34.reuse, 0xa1, !P0 ;  /* 0x000000a12200780c */ /* 0x040fe20004761670 */
[----:B------:R0:W-:Y:S01]  /*dc00*/  @!P4 STG.E.U8 desc[UR22][R26.64+0x99], R19 ;  /* 0x000099131a00c986 */ /* 0x0001e2000c101116 */
[----:B------:R-:W-:-:S03]  /*dc10*/  ISETP.LT.OR P4, PT, R34, 0xa2, !P0 ;  /* 0x000000a22200780c */ /* 0x000fc60004781670 */
[----:B------:R-:W-:Y:S01]  /*dc20*/  @!P2 STG.E.U8 desc[UR22][R26.64+0x98], R23 ;  /* 0x000098171a00a986 */ /* 0x000fe2000c101116 */
[----:B------:R-:W-:-:S03]  /*dc30*/  ISETP.LT.OR P2, PT, R34, 0xa9, !P0 ;  /* 0x000000a92200780c */ /* 0x000fc60004741670 */
[----:B------:R-:W-:Y:S01]  /*dc40*/  @!P5 STG.E.U8 desc[UR22][R24.64+0xa0], R29 ;  /* 0x0000a01d1800d986 */ /* 0x000fe2000c101116 */
[----:B------:R-:W-:-:S03]  /*dc50*/  ISETP.LT.OR P5, PT, R34, 0xa9, !P1 ;  /* 0x000000a92200780c */ /* 0x000fc60004fa1670 */
[----:B------:R1:W-:Y:S01]  /*dc60*/  @!P6 STG.E.U8 desc[UR22][R24.64+0xa1], R17 ;  /* 0x0000a1111800e986 */ /* 0x0003e2000c101116 */
[----:B------:R-:W-:Y:S01]  /*dc70*/  ISETP.LT.OR P6, PT, R34, 0xaa, !P1 ;  /* 0x000000aa2200780c */ /* 0x000fe20004fc1670 */
[----:B------:R-:W-:Y:S01]  /*dc80*/  FMUL R13, R13, UR26 ;  /* 0x0000001a0d0d7c20 */ /* 0x000fe20008400000 */
[----:B0-----:R-:W-:Y:S01]  /*dc90*/  F2FP.SATFINITE.E5M2.F32.PACK_AB_MERGE_C R19, RZ, R16, RZ ;  /* 0x00000010ff13723e */ /* 0x001fe200048060ff */
[----:B------:R-:W-:Y:S01]  /*dca0*/  FMUL R12, R12, UR26 ;  /* 0x0000001a0c0c7c20 */ /* 0x000fe20008400000 */
[----:B------:R-:W-:Y:S01]  /*dcb0*/  F2FP.SATFINITE.E5M2.F32.PACK_AB_MERGE_C R15, RZ, R15, RZ ;  /* 0x0000000fff0f723e */ /* 0x000fe200048060ff */
[----:B------:R-:W-:Y:S01]  /*dcc0*/  FMUL R11, R11, UR26 ;  /* 0x0000001a0b0b7c20 */ /* 0x000fe20008400000 */
[----:B------:R-:W-:Y:S01]  /*dcd0*/  F2FP.SATFINITE.E5M2.F32.PACK_AB_MERGE_C R13, RZ, R13, RZ ;  /* 0x0000000dff0d723e */ /* 0x000fe200048060ff */
[----:B------:R-:W-:Y:S01]  /*dce0*/  @!P3 STG.E.U8 desc[UR22][R26.64+0xa0], R19 ;  /* 0x0000a0131a00b986 */ /* 0x000fe2000c101116 */
[----:B------:R-:W-:Y:S02]  /*dcf0*/  F2FP.SATFINITE.E5M2.F32.PACK_AB_MERGE_C R21, RZ, R12, RZ ;  /* 0x0000000cff15723e */ /* 0x000fe400048060ff */
[----:B-1----:R-:W-:Y:S01]  /*dd00*/  F2FP.SATFINITE.E5M2.F32.PACK_AB_MERGE_C R17, RZ, R14, RZ ;  /* 0x0000000eff11723e */ /* 0x002fe200048060ff */
[----:B------:R-:W-:Y:S01]  /*dd10*/  @!P4 STG.E.U8 desc[UR22][R26.64+0xa1], R15 ;  /* 0x0000a10f1a00c986 */ /* 0x000fe2000c101116 */
[----:B------:R-:W-:-:S02]  /*dd20*/  ISETP.LT.OR P3, PT, R34, 0xaa, !P0 ;  /* 0x000000aa2200780c */ /* 0x000fc40004761670 */
[----:B------:R-:W-:Y:S01]  /*dd30*/  ISETP.LT.OR P4, PT, R34, 0xb2, !P1 ;  /* 0x000000b22200780c */ /* 0x000fe20004f81670 */
[----:B------:R-:W-:Y:S01]  /*dd40*/  @!P5 STG.E.U8 desc[UR22][R24.64+0xa8], R17 ;  /* 0x0000a8111800d986 */ /* 0x000fe2000c101116 */
[----:B------:R-:W-:-:S03]  /*dd50*/  FMUL R9, R9, UR26 ;  /* 0x0000001a09097c20 */ /* 0x000fc60008400000 */
[----:B------:R0:W-:Y:S01]  /*dd60*/  @!P6 STG.E.U8 desc[UR22][R24.64+0xa9], R13 ;  /* 0x0000a90d1800e986 */ /* 0x0001e2000c101116 */
[----:B------:R-:W-:-:S03]  /*dd70*/  ISETP.LT.OR P5, PT, R34, 0xb1, !P0 ;  /* 0x000000b12200780c */ /* 0x000fc600047a1670 */
[----:B------:R-:W-:Y:S01]  /*dd80*/  @!P2 STG.E.U8 desc[UR22][R26.64+0xa8], R21 ;  /* 0x0000a8151a00a986 */ /* 0x000fe2000c101116 */
[C---:B------:R-:W-:Y:S02]  /*dd90*/  ISETP.LT.OR P2, PT, R34.reuse, 0xb1, !P1 ;  /* 0x000000b12200780c */ /* 0x040fe40004f41670 */
[----:B------:R-:W-:Y:S01]  /*dda0*/  ISETP.LT.OR P6, PT, R34, 0xb2, !P0 ;  /* 0x000000b22200780c */ /* 0x000fe200047c1670 */
[----:B------:R-:W-:Y:S01]  /*ddb0*/  FMUL R10, R10, UR26 ;  /* 0x0000001a0a0a7c20 */ /* 0x000fe20008400000 */
[----:B------:R-:W-:Y:S01]  /*ddc0*/  F2FP.SATFINITE.E5M2.F32.PACK_AB_MERGE_C R11, RZ, R11, RZ ;  /* 0x0000000bff0b723e */ /* 0x000fe200048060ff */
[----:B------:R-:W-:Y:S01]  /*ddd0*/  FMUL R8, R8, UR26 ;  /* 0x0000001a08087c20 */ /* 0x000fe20008400000 */
[----:B------:R-:W-:Y:S01]  /*dde0*/  FMUL R7, R7, UR26 ;  /* 0x0000001a07077c20 */ /* 0x000fe20008400000 */
[----:B------:R-:W-:Y:S01]  /*ddf0*/  F2FP.SATFINITE.E5M2.F32.PACK_AB_MERGE_C R9, RZ, R9, RZ ;  /* 0x00000009ff09723e */ /* 0x000fe200048060ff */
[----:B-----5:R-:W-:Y:S01]  /*de00*/  FMUL R5, R5, UR26 ;  /* 0x0000001a05057c20 */ /* 0x020fe20008400000 */
[----:B0-----:R-:W-:Y:S01]  /*de10*/  F2FP.SATFINITE.E5M2.F32.PACK_AB_MERGE_C R13, RZ, R10, RZ ;  /* 0x0000000aff0d723e */ /* 0x001fe200048060ff */
[----:B------:R-:W-:Y:S01]  /*de20*/  @!P3 STG.E.U8 desc[UR22][R26.64+0xa9], R11 ;  /* 0x0000a90b1a00b986 */ /* 0x000fe2000c101116 */
[----:B------:R-:W-:-:S02]  /*de30*/  F2FP.SATFINITE.E5M2.F32.PACK_AB_MERGE_C R15, RZ, R8, RZ ;  /* 0x00000008ff0f723e */ /* 0x000fc400048060ff */
[----:B------:R-:W-:Y:S01]  /*de40*/  F2FP.SATFINITE.E5M2.F32.PACK_AB_MERGE_C R7, RZ, R7, RZ ;  /* 0x00000007ff07723e */ /* 0x000fe200048060ff */
[----:B------:R-:W-:Y:S01]  /*de50*/  @!P4 STG.E.U8 desc[UR22][R24.64+0xb1], R9 ;  /* 0x0000b1091800c986 */ /* 0x000fe2000c101116 */
[----:B------:R-:W-:Y:S01]  /*de60*/  ISETP.LT.OR P4, PT, R34, 0xba, !P1 ;  /* 0x000000ba2200780c */ /* 0x000fe20004f81670 */
[----:B------:R-:W-:Y:S01]  /*de70*/  FMUL R2, R2, UR26 ;  /* 0x0000001a02027c20 */ /* 0x000fe20008400000 */
[C---:B------:R-:W-:Y:S01]  /*de80*/  ISETP.LT.OR P3, PT, R34.reuse, 0xb9, !P1 ;  /* 0x000000b92200780c */ /* 0x040fe20004f61670 */
[----:B------:R0:W-:Y:S01]  /*de90*/  @!P2 STG.E.U8 desc[UR22][R24.64+0xb0], R13 ;  /* 0x0000b00d1800a986 */ /* 0x0001e2000c101116 */
[----:B------:R-:W-:-:S03]  /*dea0*/  ISETP.LT.OR P2, PT, R34, 0xc1, !P1 ;  /* 0x000000c12200780c */ /* 0x000fc60004f41670 */
[----:B------:R-:W-:Y:S01]  /*deb0*/  @!P5 STG.E.U8 desc[UR22][R26.64+0xb0], R15 ;  /* 0x0000b00f1a00d986 */ /* 0x000fe2000c101116 */
[----:B------:R-:W-:-:S03]  /*dec0*/  ISETP.LT.OR P5, PT, R34, 0xb9, !P0 ;  /* 0x000000b92200780c */ /* 0x000fc600047a1670 */
[----:B------:R1:W-:Y:S01]  /*ded0*/  @!P6 STG.E.U8 desc[UR22][R26.64+0xb1], R7 ;  /* 0x0000b1071a00e986 */ /* 0x0003e2000c101116 */
[----:B------:R-:W-:Y:S01]  /*dee0*/  ISETP.LT.OR P6, PT, R34, 0xba, !P0 ;  /* 0x000000ba2200780c */ /* 0x000fe200047c1670 */
[----:B------:R-:W-:Y:S01]  /*def0*/  FMUL R6, R6, UR26 ;  /* 0x0000001a06067c20 */ /* 0x000fe20008400000 */
[----:B------:R-:W-:Y:S01]  /*df00*/  FMUL R4, R4, UR26 ;  /* 0x0000001a04047c20 */ /* 0x000fe20008400000 */
[----:B------:R-:W-:Y:S01]  /*df10*/  FMUL R3, R3, UR26 ;  /* 0x0000001a03037c20 */ /* 0x000fe20008400000 */
[----:B------:R-:W-:Y:S01]  /*df20*/  F2FP.SATFINITE.E5M2.F32.PACK_AB_MERGE_C R5, RZ, R5, RZ ;  /* 0x00000005ff05723e */ /* 0x000fe200048060ff */
[----:B------:R-:W2:Y:S01]  /*df30*/  LDL.LU R220, [R1+0x18] ;  /* 0x0000180001dc7983 */ /* 0x000ea20000300800 */
[----:B0-----:R-:W-:Y:S01]  /*df40*/  F2FP.SATFINITE.E5M2.F32.PACK_AB_MERGE_C R13, RZ, R2, RZ ;  /* 0x00000002ff0d723e */ /* 0x001fe200048060ff */
[----:B------:R-:W-:Y:S01]  /*df50*/  FMUL R0, R0, UR26 ;  /* 0x0000001a00007c20 */ /* 0x000fe20008400000 */
[----:B---3--:R-:W-:Y:S01]  /*df60*/  FMUL R2, R222, UR26 ;  /* 0x0000001ade027c20 */ /* 0x008fe20008400000 */
[----:B------:R-:W3:Y:S01]  /*df70*/  LDL.LU R223, [R1+0x1c] ;  /* 0x00001c0001df7983 */ /* 0x000ee20000300800 */
[----:B------:R-:W-:-:S03]  /*df80*/  F2FP.SATFINITE.E5M2.F32.PACK_AB_MERGE_C R9, RZ, R6, RZ ;  /* 0x00000006ff09723e */ /* 0x000fc600048060ff */
[----:B------:R-:W3:Y:S01]  /*df90*/  LDL.LU R222, [R1+0x20] ;  /* 0x0000200001de7983 */ /* 0x000ee20000300800 */
[----:B-1----:R-:W-:Y:S02]  /*dfa0*/  F2FP.SATFINITE.E5M2.F32.PACK_AB_MERGE_C R7, RZ, R4, RZ ;  /* 0x00000004ff07723e */ /* 0x002fe400048060ff */
[----:B------:R-:W-:Y:S01]  /*dfb0*/  F2FP.SATFINITE.E5M2.F32.PACK_AB_MERGE_C R11, RZ, R3, RZ ;  /* 0x00000003ff0b723e */ /* 0x000fe200048060ff */
[----:B------:R0:W-:Y:S01]  /*dfc0*/  @!P4 STG.E.U8 desc[UR22][R24.64+0xb9], R5 ;  /* 0x0000b9051800c986 */ /* 0x0001e2000c101116 */
[----:B----4-:R-:W-:-:S03]  /*dfd0*/  FMUL R4, R224, UR26 ;  /* 0x0000001ae0047c20 */ /* 0x010fc60008400000 */
[----:B------:R-:W4:Y:S01]  /*dfe0*/  LDL.LU R224, [R1+0x24] ;  /* 0x0000240001e07983 */ /* 0x000f220000300800 */
[----:B--2---:R-:W-:-:S03]  /*dff0*/  FMUL R3, R221, UR26 ;  /* 0x0000001add037c20 */ /* 0x004fc60008400000 */
[----:B------:R-:W-:Y:S01]  /*e000*/  @!P3 STG.E.U8 desc[UR22][R24.64+0xb8], R9 ;  /* 0x0000b8091800b986 */ /* 0x000fe2000c101116 */
[----:B0-----:R-:W-:Y:S01]  /*e010*/  F2FP.SATFINITE.E5M2.F32.PACK_AB_MERGE_C R5, RZ, R0, RZ ;  /* 0x00000000ff05723e */ /* 0x001fe200048060ff */
[----:B------:R-:W-:Y:S02]  /*e020*/  FMUL R0, R225, UR26 ;  /* 0x0000001ae1007c20 */ /* 0x000fe40008400000 */
[----:B------:R0:W-:Y:S04]  /*e030*/  @!P5 STG.E.U8 desc[UR22][R26.64+0xb8], R7 ;  /* 0x0000b8071a00d986 */ /* 0x0001e8000c101116 */
[----:B------:R-:W2:Y:S04]  /*e040*/  LDL.LU R225, [R1+0x28] ;  /* 0x0000280001e17983 */ /* 0x000ea80000300800 */
[----:B------:R-:W-:Y:S04]  /*e050*/  @!P6 STG.E.U8 desc[UR22][R26.64+0xb9], R11 ;  /* 0x0000b90b1a00e986 */ /* 0x000fe8000c101116 */
[----:B------:R1:W-:Y:S01]  /*e060*/  @!P2 STG.E.U8 desc[UR22][R24.64+0xc0], R13 ;  /* 0x0000c00d1800a986 */ /* 0x0003e2000c101116 */
[----:B0-----:R-:W-:Y:S01]  /*e070*/  F2FP.SATFINITE.E5M2.F32.PACK_AB_MERGE_C R7, RZ, R2, RZ ;  /* 0x00000002ff07723e */ /* 0x001fe200048060ff */
[----:B------:R-:W-:-:S02]  /*e080*/  FMUL R2, R227, UR26 ;  /* 0x0000001ae3027c20 */ /* 0x000fc40008400000 */
[----:B------:R-:W2:Y:S01]  /*e090*/  LDL.LU R221, [R1+0x2c] ;  /* 0x00002c0001dd7983 */ /* 0x000ea20000300800 */
[----:B-1----:R-:W-:Y:S01]  /*e0a0*/  F2FP.SATFINITE.E5M2.F32.PACK_AB_MERGE_C R13, RZ, R0, RZ ;  /* 0x00000000ff0d723e */ /* 0x002fe200048060ff */
[----:B------:R-:W-:Y:S02]  /*e0b0*/  FMUL R0, R226, UR26 ;  /* 0x0000001ae2007c20 */ /* 0x000fe40008400000 */
[----:B------:R-:W2:Y:S04]  /*e0c0*/  LDL.LU R226, [R1+0x30] ;  /* 0x0000300001e27983 */ /* 0x000ea80000300800 */
[----:B------:R-:W2:Y:S01]  /*e0d0*/  LDL.LU R227, [R1+0x34] ;  /* 0x0000340001e37983 */ /* 0x000ea20000300800 */
[C---:B------:R-:W-:Y:S02]  /*e0e0*/  ISETP.LT.OR P3, PT, R34.reuse, 0xc2, !P1 ;  /* 0x000000c22200780c */ /* 0x040fe40004f61670 */
[----:B------:R-:W-:-:S02]  /*e0f0*/  ISETP.LT.OR P4, PT, R34, 0xc2, !P0 ;  /* 0x000000c22200780c */ /* 0x000fc40004781670 */
[C---:B------:R-:W-:Y:S02]  /*e100*/  ISETP.LT.OR P2, PT, R34.reuse, 0xc1, !P0 ;  /* 0x000000c12200780c */ /* 0x040fe40004741670 */
[C---:B------:R-:W-:Y:S02]  /*e110*/  ISETP.LT.OR P6, PT, R34.reuse, 0xca, !P1 ;  /* 0x000000ca2200780c */ /* 0x040fe40004fc1670 */
[----:B------:R-:W-:Y:S02]  /*e120*/  F2FP.SATFINITE.E5M2.F32.PACK_AB_MERGE_C R9, RZ, R3, RZ ;  /* 0x00000003ff09723e */ /* 0x000fe400048060ff */
[----:B------:R-:W-:-:S03]  /*e130*/  ISETP.LT.OR P5, PT, R34, 0xc9, !P1 ;  /* 0x000000c92200780c */ /* 0x000fc60004fa1670 */
[----:B------:R0:W-:Y:S01]  /*e140*/  @!P3 STG.E.U8 desc[UR22][R24.64+0xc1], R5 ;  /* 0x0000c1051800b986 */ /* 0x0001e2000c101116 */
[----:B------:R-:W-:-:S03]  /*e150*/  ISETP.LT.OR P3, PT, R34, 0xc9, !P0 ;  /* 0x000000c92200780c */ /* 0x000fc60004761670 */
[----:B------:R-:W-:Y:S01]  /*e160*/  @!P4 STG.E.U8 desc[UR22][R26.64+0xc1], R9 ;  /* 0x0000c1091a00c986 */ /* 0x000fe2000c101116 */
[----:B------:R-:W-:Y:S02]  /*e170*/  ISETP.LT.OR P4, PT, R34, 0xca, !P0 ;  /* 0x000000ca2200780c */ /* 0x000fe40004781670 */
[----:B------:R-:W-:Y:S01]  /*e180*/  F2FP.SATFINITE.E5M2.F32.PACK_AB_MERGE_C R11, RZ, R4, RZ ;  /* 0x00000004ff0b723e */ /* 0x000fe200048060ff */
[----:B------:R1:W-:Y:S01]  /*e190*/  @!P2 STG.E.U8 desc[UR22][R26.64+0xc0], R7 ;  /* 0x0000c0071a00a986 */ /* 0x0003e2000c101116 */
[----:B0-----:R-:W-:-:S03]  /*e1a0*/  F2FP.SATFINITE.E5M2.F32.PACK_AB_MERGE_C R5, RZ, R0, RZ ;  /* 0x00000000ff05723e */ /* 0x001fc600048060ff */
[----:B------:R0:W-:Y:S04]  /*e1b0*/  @!P6 STG.E.U8 desc[UR22][R24.64+0xc9], R13 ;  /* 0x0000c90d1800e986 */ /* 0x0001e8000c101116 */
[----:B------:R-:W-:Y:S01]  /*e1c0*/  @!P5 STG.E.U8 desc[UR22][R24.64+0xc8], R11 ;  /* 0x0000c80b1800d986 */ /* 0x000fe2000c101116 */
[----:B-1----:R-:W-:-:S03]  /*e1d0*/  F2FP.SATFINITE.E5M2.F32.PACK_AB_MERGE_C R7, RZ, R2, RZ ;  /* 0x00000002ff07723e */ /* 0x002fc600048060ff */
[----:B------:R1:W-:Y:S04]  /*e1e0*/  @!P3 STG.E.U8 desc[UR22][R26.64+0xc8], R5 ;  /* 0x0000c8051a00b986 */ /* 0x0003e8000c101116 */
[----:B------:R2:W-:Y:S01]  /*e1f0*/  @!P4 STG.E.U8 desc[UR22][R26.64+0xc9], R7 ;  /* 0x0000c9071a00c986 */ /* 0x0005e2000c101116 */
[----:B------:R-:W-:-:S03]  /*e200*/  FMUL R3, R220, UR26 ;  /* 0x0000001adc037c20 */ /* 0x000fc60008400000 */
[----:B------:R-:W2:Y:S01]  /*e210*/  LDL.LU R220, [R1+0x38] ;  /* 0x0000380001dc7983 */ /* 0x000ea20000300800 */
[----:B---3--:R-:W-:-:S03]  /*e220*/  FMUL R4, R223, UR26 ;  /* 0x0000001adf047c20 */ /* 0x008fc60008400000 */
[----:B------:R-:W3:Y:S01]  /*e230*/  LDL.LU R223, [R1+0x3c] ;  /* 0x00003c0001df7983 */ /* 0x000ee20000300800 */
[----:B------:R-:W-:-:S03]  /*e240*/  FMUL R0, R222, UR26 ;  /* 0x0000001ade007c20 */ /* 0x000fc60008400000 */
[----:B------:R-:W3:Y:S02]  /*e250*/  LDL.LU R222, [R1+0x40] ;  /* 0x0000400001de7983 */ /* 0x000ee40000300800 */
[----:B0-----:R-:W-:Y:S01]  /*e260*/  F2FP.SATFINITE.E5M2.F32.PACK_AB_MERGE_C R13, RZ, R0, RZ ;  /* 0x00000000ff0d723e */ /* 0x001fe200048060ff */
[----:B----4-:R-:W-:Y:S02]  /*e270*/  FMUL R0, R224, UR26 ;  /* 0x0000001ae0007c20 */ /* 0x010fe40008400000 */
[----:B------:R-:W4:Y:S03]  /*e280*/  LDL.LU R224, [R1+0x44] ;  /* 0x0000440001e07983 */ /* 0x000f260000300800 */
[----:B-1----:R-:W-:Y:S01]  /*e290*/  F2FP.SATFINITE.E5M2.F32.PACK_AB_MERGE_C R5, RZ, R0, RZ ;  /* 0x00000000ff05723e */ /* 0x002fe200048060ff */
[----:B--2---:R-:W-:Y:S02]  /*e2a0*/  FMUL R2, R225, UR26 ;  /* 0x0000001ae1027c20 */ /* 0x004fe40008400000 */
[----:B------:R-:W2:Y:S03]  /*e2b0*/  LDL.LU R225, [R1+0x48] ;  /* 0x0000480001e17983 */ /* 0x000ea60000300800 */
[----:B------:R-:W-:Y:S01]  /*e2c0*/  F2FP.SATFINITE.E5M2.F32.PACK_AB_MERGE_C R7, RZ, R2, RZ ;  /* 0x00000002ff07723e */ /* 0x000fe200048060ff */
[----:B------:R-:W-:-:S02]  /*e2d0*/  FMUL R0, R226, UR26 ;  /* 0x0000001ae2007c20 */ /* 0x000fc40008400000 */
[----:B------:R-:W2:Y:S01]  /*e2e0*/  LDL.LU R226, [R1+0x4c] ;  /* 0x00004c0001e27983 */ /* 0x000ea20000300800 */
[----:B------:R-:W-:-:S03]  /*e2f0*/  FMUL R2, R227, UR26 ;  /* 0x0000001ae3027c20 */ /* 0x000fc60008400000 */
[----:B------:R-:W2:Y:S01]  /*e300*/  LDL.LU R227, [R1+0x50] ;  /* 0x0000500001e37983 */ /* 0x000ea20000300800 */
[C---:B------:R-:W-:Y:S02]  /*e310*/  ISETP.LT.OR P5, PT, R34.reuse, 0xd1, !P1 ;  /* 0x000000d12200780c */ /* 0x040fe40004fa1670 */
[C---:B------:R-:W-:Y:S01]  /*e320*/  ISETP.LT.OR P6, PT, R34.reuse, 0xd2, !P1 ;  /* 0x000000d22200780c */ /* 0x040fe20004fc1670 */
[----:B------:R-:W2:Y:S01]  /*e330*/  LDL.LU R218, [R1+0x54] ;  /* 0x0000540001da7983 */ /* 0x000ea20000300800 */
[C---:B------:R-:W-:Y:S02]  /*e340*/  ISETP.LT.OR P2, PT, R34.reuse, 0xd1, !P0 ;  /* 0x000000d12200780c */ /* 0x040fe40004741670 */
[----:B------:R-:W-:Y:S02]  /*e350*/  F2FP.SATFINITE.E5M2.F32.PACK_AB_MERGE_C R9, RZ, R3, RZ ;  /* 0x00000003ff09723e */ /* 0x000fe400048060ff */
[----:B------:R-:W-:Y:S02]  /*e360*/  F2FP.SATFINITE.E5M2.F32.PACK_AB_MERGE_C R11, RZ, R4, RZ ;  /* 0x00000004ff0b723e */ /* 0x000fe400048060ff */
[----:B------:R-:W-:-:S03]  /*e370*/  ISETP.LT.OR P3, PT, R34, 0xd2, !P0 ;  /* 0x000000d22200780c */ /* 0x000fc60004761670 */
[----:B------:R-:W-:Y:S01]  /*e380*/  @!P5 STG.E.U8 desc[UR22][R24.64+0xd0], R9 ;  /* 0x0000d0091800d986 */ /* 0x000fe2000c101116 */
[----:B------:R-:W-:-:S03]  /*e390*/  ISETP.LT.OR P4, PT, R34, 0xd9, !P0 ;  /* 0x000000d92200780c */ /* 0x000fc60004781670 */
[----:B------:R0:W-:Y:S01]  /*e3a0*/  @!P6 STG.E.U8 desc[UR22][R24.64+0xd1], R11 ;  /* 0x0000d10b1800e986 */ /* 0x0001e2000c101116 */
[----:B------:R-:W-:-:S03]  /*e3b0*/  ISETP.LT.OR P6, PT, R34, 0xda, !P1 ;  /* 0x000000da2200780c */ /* 0x000fc60004fc1670 */
[----:B------:R1:W-:Y:S01]  /*e3c0*/  @!P2 STG.E.U8 desc[UR22][R26.64+0xd0], R13 ;  /* 0x0000d00d1a00a986 */ /* 0x0003e2000c101116 */
[----:B------:R-:W-:Y:S01]  /*e3d0*/  ISETP.LT.OR P2, PT, R34, 0xd9, !P1 ;  /* 0x000000d92200780c */ /* 0x000fe20004f41670 */
[----:B------:R-:W-:Y:S02]  /*e3e0*/  FMUL R3, R221, UR26 ;  /* 0x0000001add037c20 */ /* 0x000fe40008400000 */
[----:B------:R-:W2:Y:S01]  /*e3f0*/  LDL.LU R221, [R1+0x58] ;  /* 0x0000580001dd7983 */ /* 0x000ea20000300800 */
[----:B0-----:R-:W-:-:S03]  /*e400*/  F2FP.SATFINITE.E5M2.F32.PACK_AB_MERGE_C R11, RZ, R0, RZ ;  /* 0x00000000ff0b723e */ /* 0x001fc600048060ff */
[----:B------:R0:W-:Y:S01]  /*e410*/  @!P3 STG.E.U8 desc[UR22][R26.64+0xd1], R5 ;  /* 0x0000d1051a00b986 */ /* 0x0001e2000c101116 */
[----:B------:R-:W-:Y:S02]  /*e420*/  F2FP.SATFINITE.E5M2.F32.PACK_AB_MERGE_C R9, RZ, R3, RZ ;  /* 0x00000003ff09723e */ /* 0x000fe400048060ff */
[----:B-1----:R-:W-:-:S03]  /*e430*/  F2FP.SATFINITE.E5M2.F32.PACK_AB_MERGE_C R13, RZ, R2, RZ ;  /* 0x00000002ff0d723e */ /* 0x002fc600048060ff */
[----:B------:R1:W-:Y:S04]  /*e440*/  @!P2 STG.E.U8 desc[UR22][R24.64+0xd8], R7 ;  /* 0x0000d8071800a986 */ /* 0x0003e8000c101116 */
[----:B------:R-:W-:Y:S04]  /*e450*/  @!P6 STG.E.U8 desc[UR22][R24.64+0xd9], R9 ;  /* 0x0000d9091800e986 */ /* 0x000fe8000c101116 */
[----:B------:R1:W-:Y:S01]  /*e460*/  @!P4 STG.E.U8 desc[UR22][R26.64+0xd8], R11 ;  /* 0x0000d80b1a00c986 */ /* 0x0003e2000c101116 */
[----:B------:R-:W-:-:S03]  /*e470*/  FMUL R0, R220, UR26 ;  /* 0x0000001adc007c20 */ /* 0x000fc60008400000 */
[----:B------:R-:W2:Y:S01]  /*e480*/  LDL.LU R220, [R1+0x5c] ;  /* 0x00005c0001dc7983 */ /* 0x000ea20000300800 */
[----:B---3--:R-:W-:Y:S01]  /*e490*/  FMUL R2, R223, UR26 ;  /* 0x0000001adf027c20 */ /* 0x008fe20008400000 */
[----:B0-----:R-:W-:Y:S02]  /*e4a0*/  F2FP.SATFINITE.E5M2.F32.PACK_AB_MERGE_C R5, RZ, R0, RZ ;  /* 0x00000000ff05723e */ /* 0x001fe400048060ff */
[----:B------:R-:W3:Y:S01]  /*e4b0*/  LDL.LU R223, [R1+0x60] ;  /* 0x0000600001df7983 */ /* 0x000ee20000300800 */
[----:B------:R-:W-:-:S03]  /*e4c0*/  FMUL R3, R222, UR26 ;  /* 0x0000001ade037c20 */ /* 0x000fc60008400000 */
[----:B------:R-:W3:Y:S01]  /*e4d0*/  LDL.LU R222, [R1+0x64] ;  /* 0x0000640001de7983 */ /* 0x000ee20000300800 */
[----:B----4-:R-:W-:Y:S01]  /*e4e0*/  FMUL R0, R224, UR26 ;  /* 0x0000001ae0007c20 */ /* 0x010fe20008400000 */
[----:B-1----:R-:W-:Y:S02]  /*e4f0*/  F2FP.SATFINITE.E5M2.F32.PACK_AB_MERGE_C R7, RZ, R2, RZ ;  /* 0x00000002ff07723e */ /* 0x002fe400048060ff */
[----:B------:R-:W4:Y:S02]  /*e500*/  LDL.LU R224, [R1+0x68] ;  /* 0x0000680001e07983 */ /* 0x000f240000300800 */
[----:B------:R-:W-:Y:S01]  /*e510*/  F2FP.SATFINITE.E5M2.F32.PACK_AB_MERGE_C R11, RZ, R0, RZ ;  /* 0x00000000ff0b723e */ /* 0x000fe200048060ff */
[----:B--2---:R-:W-:Y:S02]  /*e520*/  FMUL R4, R225, UR26 ;  /* 0x0000001ae1047c20 */ /* 0x004fe40008400000 */
[----:B------:R-:W2:Y:S01]  /*e530*/  LDL.LU R225, [R1+0x6c] ;  /* 0x00006c0001e17983 */ /* 0x000ea20000300800 */
[----:B------:R-:W-:-:S03]  /*e540*/  FMUL R0, R226, UR26 ;  /* 0x0000001ae2007c20 */ /* 0x000fc60008400000 */
[----:B------:R-:W2:Y:S01]  /*e550*/  LDL.LU R226, [R1+0x70] ;  /* 0x0000700001e27983 */ /* 0x000ea20000300800 */
[----:B------:R-:W-:-:S03]  /*e560*/  FMUL R2, R227, UR26 ;  /* 0x0000001ae3027c20 */ /* 0x000fc60008400000 */
[----:B------:R-:W2:Y:S01]  /*e570*/  LDL.LU R227, [R1+0x74] ;  /* 0x0000740001e37983 */ /* 0x000ea20000300800 */
[C---:B------:R-:W-:Y:S02]  /*e580*/  ISETP.LT.OR P5, PT, R34.reuse, 0xda, !P0 ;  /* 0x000000da2200780c */ /* 0x040fe400047a1670 */
[C---:B------:R-:W-:Y:S02]  /*e590*/  ISETP.LT.OR P2, PT, R34.reuse, 0xe1, !P1 ;  /* 0x000000e12200780c */ /* 0x040fe40004f41670 */
[C---:B------:R-:W-:Y:S02]  /*e5a0*/  ISETP.LT.OR P3, PT, R34.reuse, 0xe2, !P1 ;  /* 0x000000e22200780c */ /* 0x040fe40004f61670 */
[C---:B------:R-:W-:Y:S02]  /*e5b0*/  ISETP.LT.OR P4, PT, R34.reuse, 0xe1, !P0 ;  /* 0x000000e12200780c */ /* 0x040fe40004781670 */
[----:B------:R-:W-:-:S05]  /*e5c0*/  ISETP.LT.OR P6, PT, R34, 0xe9, !P1 ;  /* 0x000000e92200780c */ /* 0x000fca0004fc1670 */
[----:B------:R0:W-:Y:S01]  /*e5d0*/  @!P5 STG.E.U8 desc[UR22][R26.64+0xd9], R13 ;  /* 0x0000d90d1a00d986 */ /* 0x0001e2000c101116 */
[C---:B------:R-:W-:Y:S02]  /*e5e0*/  ISETP.LT.OR P5, PT, R34.reuse, 0xe2, !P0 ;  /* 0x000000e22200780c */ /* 0x040fe400047a1670 */
[----:B------:R-:W-:Y:S01]  /*e5f0*/  F2FP.SATFINITE.E5M2.F32.PACK_AB_MERGE_C R9, RZ, R3, RZ ;  /* 0x00000003ff09723e */ /* 0x000fe200048060ff */
[----:B------:R1:W-:Y:S01]  /*e600*/  @!P2 STG.E.U8 desc[UR22][R24.64+0xe0], R5 ;  /* 0x0000e0051800a986 */ /* 0x0003e2000c101116 */
[----:B------:R-:W-:-:S03]  /*e610*/  ISETP.LT.OR P2, PT, R34, 0xea, !P1 ;  /* 0x000000ea2200780c */ /* 0x000fc60004f41670 */
[----:B------:R1:W-:Y:S01]  /*e620*/  @!P3 STG.E.U8 desc[UR22][R24.64+0xe1], R7 ;  /* 0x0000e1071800b986 */ /* 0x0003e2000c101116 */
[----:B0-----:R-:W-:-:S03]  /*e630*/  F2FP.SATFINITE.E5M2.F32.PACK_AB_MERGE_C R13, RZ, R4, RZ ;  /* 0x00000004ff0d723e */ /* 0x001fc600048060ff */
[----:B------:R0:W-:Y:S01]  /*e640*/  @!P4 STG.E.U8 desc[UR22][R26.64+0xe0], R9 ;  /* 0x0000e0091a00c986 */ /* 0x0001e2000c101116 */
[C---:B------:R-:W-:Y:S02]  /*e650*/  ISETP.LT.OR P3, PT, R34.reuse, 0xe9, !P0 ;  /* 0x000000e92200780c */ /* 0x040fe40004761670 */
[----:B------:R-:W-:Y:S01]  /*e660*/  ISETP.LT.OR P4, PT, R34, 0xea, !P0 ;  /* 0x000000ea2200780c */ /* 0x000fe20004781670 */
[----:B------:R3:W-:Y:S01]  /*e670*/  @!P5 STG.E.U8 desc[UR22][R26.64+0xe1], R11 ;  /* 0x0000e10b1a00d986 */ /* 0x0007e2000c101116 */
[----:B-1----:R-:W-:-:S03]  /*e680*/  F2FP.SATFINITE.E5M2.F32.PACK_AB_MERGE_C R5, RZ, R0, RZ ;  /* 0x00000000ff05723e */ /* 0x002fc600048060ff */
[----:B------:R1:W-:Y:S01]  /*e690*/  @!P6 STG.E.U8 desc[UR22][R24.64+0xe8], R13 ;  /* 0x0000e80d1800e986 */ /* 0x0003e2000c101116 */
[----:B------:R-:W-:Y:S01]  /*e6a0*/  ISETP.LT.OR P6, PT, R34, 0xf1, !P1 ;  /* 0x000000f12200780c */ /* 0x000fe20004fc1670 */
[----:B------:R-:W-:Y:S01]  /*e6b0*/  FMUL R0, R218, UR26 ;  /* 0x0000001ada007c20 */ /* 0x000fe20008400000 */
[----:B------:R-:W-:Y:S01]  /*e6c0*/  FMUL R3, R221, UR26 ;  /* 0x0000001add037c20 */ /* 0x000fe20008400000 */
[----:B------:R-:W-:-:S03]  /*e6d0*/  F2FP.SATFINITE.E5M2.F32.PACK_AB_MERGE_C R7, RZ, R2, RZ ;  /* 0x00000002ff07723e */ /* 0x000fc600048060ff */
[----:B0-----:R-:W-:Y:S02]  /*e6e0*/  F2FP.SATFINITE.E5M2.F32.PACK_AB_MERGE_C R9, RZ, R0, RZ ;  /* 0x00000000ff09723e */ /* 0x001fe400048060ff */
[----:B------:R-:W-:Y:S01]  /*e6f0*/  F2FP.SATFINITE.E5M2.F32.PACK_AB_MERGE_C R3, RZ, R3, RZ ;  /* 0x00000003ff03723e */ /* 0x000fe200048060ff */
[----:B------:R-:W-:Y:S01]  /*e700*/  @!P2 STG.E.U8 desc[UR22][R24.64+0xe9], R5 ;  /* 0x0000e9051800a986 */ /* 0x000fe2000c101116 */
[C---:B------:R-:W-:Y:S02]  /*e710*/  ISETP.LT.OR P2, PT, R34.reuse, 0xf2, !P1 ;  /* 0x000000f22200780c */ /* 0x040fe40004f41670 */
[C---:B------:R-:W-:Y:S01]  /*e720*/  ISETP.LT.OR P5, PT, R34.reuse, 0xf1, !P0 ;  /* 0x000000f12200780c */ /* 0x040fe200047a1670 */
[----:B------:R0:W-:Y:S01]  /*e730*/  @!P3 STG.E.U8 desc[UR22][R26.64+0xe8], R7 ;  /* 0x0000e8071a00b986 */ /* 0x0001e2000c101116 */
[----:B------:R-:W-:-:S03]  /*e740*/  ISETP.LT.OR P3, PT, R34, 0xf9, !P1 ;  /* 0x000000f92200780c */ /* 0x000fc60004f61670 */
[----:B------:R0:W-:Y:S01]  /*e750*/  @!P4 STG.E.U8 desc[UR22][R26.64+0xe9], R9 ;  /* 0x0000e9091a00c986 */ /* 0x0001e2000c101116 */
[C---:B------:R-:W-:Y:S02]  /*e760*/  ISETP.LT.OR P4, PT, R34.reuse, 0xf2, !P0 ;  /* 0x000000f22200780c */ /* 0x040fe40004781670 */
[C---:B------:R-:W-:Y:S01]  /*e770*/  ISETP.LT.OR P1, PT, R34.reuse, 0xfa, !P1 ;  /* 0x000000fa2200780c */ /* 0x040fe20004f21670 */
[----:B------:R2:W-:Y:S01]  /*e780*/  @!P6 STG.E.U8 desc[UR22][R24.64+0xf0], R3 ;  /* 0x0000f0031800e986 */ /* 0x0005e2000c101116 */
[C---:B------:R-:W-:Y:S02]  /*e790*/  ISETP.LT.OR P6, PT, R34.reuse, 0xf9, !P0 ;  /* 0x000000f92200780c */ /* 0x040fe400047c1670 */
[----:B------:R-:W-:Y:S01]  /*e7a0*/  ISETP.LT.OR P0, PT, R34, 0xfa, !P0 ;  /* 0x000000fa2200780c */ /* 0x000fe20004701670 */
[----:B------:R-:W-:Y:S01]  /*e7b0*/  FMUL R4, R220, UR26 ;  /* 0x0000001adc047c20 */ /* 0x000fe20008400000 */
[----:B---3--:R-:W-:-:S04]  /*e7c0*/  FMUL R0, R223, UR26 ;  /* 0x0000001adf007c20 */ /* 0x008fc80008400000 */
[----:B------:R-:W-:Y:S02]  /*e7d0*/  F2FP.SATFINITE.E5M2.F32.PACK_AB_MERGE_C R11, RZ, R4, RZ ;  /* 0x00000004ff0b723e */ /* 0x000fe400048060ff */
[----:B-1----:R-:W-:Y:S01]  /*e7e0*/  F2FP.SATFINITE.E5M2.F32.PACK_AB_MERGE_C R13, RZ, R0, RZ ;  /* 0x00000000ff0d723e */ /* 0x002fe200048060ff */
[----:B------:R-:W-:Y:S01]  /*e7f0*/  FMUL R0, R222, UR26 ;  /* 0x0000001ade007c20 */ /* 0x000fe20008400000 */
[----:B----4-:R-:W-:-:S04]  /*e800*/  FMUL R2, R224, UR26 ;  /* 0x0000001ae0027c20 */ /* 0x010fc80008400000 */
[----:B0-----:R-:W-:Y:S01]  /*e810*/  F2FP.SATFINITE.E5M2.F32.PACK_AB_MERGE_C R7, RZ, R0, RZ ;  /* 0x00000000ff07723e */ /* 0x001fe200048060ff */
[----:B------:R0:W-:Y:S01]  /*e820*/  @!P2 STG.E.U8 desc[UR22][R24.64+0xf1], R11 ;  /* 0x0000f10b1800a986 */ /* 0x0001e2000c101116 */
[----:B------:R-:W-:Y:S01]  /*e830*/  F2FP.SATFINITE.E5M2.F32.PACK_AB_MERGE_C R9, RZ, R2, RZ ;  /* 0x00000002ff09723e */ /* 0x000fe200048060ff */
[----:B--2---:R-:W-:Y:S02]  /*e840*/  FMUL R3, R225, UR26 ;  /* 0x0000001ae1037c20 */ /* 0x004fe40008400000 */
[----:B------:R0:W-:Y:S03]  /*e850*/  @!P5 STG.E.U8 desc[UR22][R26.64+0xf0], R13 ;  /* 0x0000f00d1a00d986 */ /* 0x0001e6000c101116 */
[----:B------:R-:W-:Y:S01]  /*e860*/  F2FP.SATFINITE.E5M2.F32.PACK_AB_MERGE_C R3, RZ, R3, RZ ;  /* 0x00000003ff03723e */ /* 0x000fe200048060ff */
[----:B------:R0:W-:Y:S04]  /*e870*/  @!P4 STG.E.U8 desc[UR22][R26.64+0xf1], R7 ;  /* 0x0000f1071a00c986 */ /* 0x0001e8000c101116 */
[----:B------:R0:W-:Y:S04]  /*e880*/  @!P3 STG.E.U8 desc[UR22][R24.64+0xf8], R9 ;  /* 0x0000f8091800b986 */ /* 0x0001e8000c101116 */
[----:B------:R0:W-:Y:S01]  /*e890*/  @!P1 STG.E.U8 desc[UR22][R24.64+0xf9], R3 ;  /* 0x0000f90318009986 */ /* 0x0001e2000c101116 */
[----:B------:R-:W-:Y:S01]  /*e8a0*/  FMUL R4, R226, UR26 ;  /* 0x0000001ae2047c20 */ /* 0x000fe20008400000 */
[----:B------:R-:W-:-:S04]  /*e8b0*/  FMUL R5, R227, UR26 ;  /* 0x0000001ae3057c20 */ /* 0x000fc80008400000 */
[----:B------:R-:W-:Y:S02]  /*e8c0*/  F2FP.SATFINITE.E5M2.F32.PACK_AB_MERGE_C R15, RZ, R4, RZ ;  /* 0x00000004ff0f723e */ /* 0x000fe400048060ff */
[----:B------:R-:W-:-:S03]  /*e8d0*/  F2FP.SATFINITE.E5M2.F32.PACK_AB_MERGE_C R5, RZ, R5, RZ ;  /* 0x00000005ff05723e */ /* 0x000fc600048060ff */
[----:B------:R0:W-:Y:S04]  /*e8e0*/  @!P6 STG.E.U8 desc[UR22][R26.64+0xf8], R15 ;  /* 0x0000f80f1a00e986 */ /* 0x0001e8000c101116 */
[----:B------:R0:W-:Y:S02]  /*e8f0*/  @!P0 STG.E.U8 desc[UR22][R26.64+0xf9], R5 ;  /* 0x0000f9051a008986 */ /* 0x0001e4000c101116 */
.L_x_296:
[----:B------:R-:W-:Y:S05]  /*e900*/  BSYNC B0 ;  /* 0x0000000000007941 */ /* 0x000fea0003800000 */
.L_x_38:
[----:B0-----:R-:W2:Y:S01]  /*e910*/  LDL.LU R5, [R1+0x88] ;  /* 0x0000880001057983 */ /* 0x001ea20000300800 */
[----:B-----5:R-:W-:Y:S01]  /*e920*/  IMAD.U32 R2, RZ, RZ, UR24 ;  /* 0x00000018ff027e24 */ /* 0x020fe2000f8e00ff */
[----:B------:R-:W-:Y:S02]  /*e930*/  ULDC.64 UR4, c[0x0][0x650] ;  /* 0x0001940000047ab9 */ /* 0x000fe40000000a00 */
[----:B------:R-:W3:Y:S01]  /*e940*/  LDL.LU R4, [R1+0x84] ;  /* 0x0000840001047983 */ /* 0x000ee20000300800 */
[----:B------:R-:W-:Y:S02]  /*e950*/  IMAD.U32 R3, RZ, RZ, UR25 ;  /* 0x00000019ff037e24 */ /* 0x000fe4000f8e00ff */
[----:B------:R-:W-:Y:S02]  /*e960*/  IMAD.U32 R3, RZ, RZ, UR13 ;  /* 0x0000000dff037e24 */ /* 0x000fe4000f8e00ff */
[----:B------:R-:W-:Y:S02]  /*e970*/  IMAD.MOV.U32 R6, RZ, RZ, -0x1 ;  /* 0xffffffffff067424 */ /* 0x000fe400078e00ff */
[----:B------:R-:W-:-:S04]  /*e980*/  IMAD.U32 R0, RZ, RZ, UR18 ;  /* 0x00000012ff007e24 */ /* 0x000fc8000f8e00ff */
[----:B------:R0:W-:Y:S02]  /*e990*/  SYNCS.ARRIVE.TRANS64.A1T0 RZ, [R0+UR30], RZ ;  /* 0x000000ff00ff79a7 */ /* 0x0001e4000810001e */
[----:B0-----:R-:W-:Y:S02]  /*e9a0*/  PRMT R0, RZ, 0x7610, R0 ;  /* 0x00007610ff007816 */ /* 0x001fe40000000000 */
[----:B--2---:R-:W-:-:S04]  /*e9b0*/  LEA R5, P0, R2, R5, 0x1 ;  /* 0x0000000502057211 */ /* 0x004fc800078008ff */
[----:B---3--:R-:W-:Y:S01]  /*e9c0*/  LEA.HI.X R4, R2, R4, R3, 0x1, P0 ;  /* 0x0000000402047211 */ /* 0x008fe200000f0c03 */
[----:B------:R-:W-:Y:S01]  /*e9d0*/  IMAD.MOV.U32 R2, RZ, RZ, -0x1 ;  /* 0xffffffffff027424 */ /* 0x000fe200078e00ff */
[----:B------:R0:W-:Y:S01]  /*e9e0*/  STL [R1+0x88], R5 ;  /* 0x0000880501007387 */ /* 0x0001e20000100800 */
[----:B------:R-:W-:Y:S01]  /*e9f0*/  IMAD.MOV.U32 R3, RZ, RZ, -0x1 ;  /* 0xffffffffff037424 */ /* 0x000fe200078e00ff */
[----:B------:R-:W-:Y:S02]  /*ea00*/  ISETP.GE.U32.AND P0, PT, R5, UR4, PT ;  /* 0x0000000405007c0c */ /* 0x000fe4000bf06070 */
[----:B------:R0:W-:Y:S02]  /*ea10*/  STL [R1+0x84], R4 ;  /* 0x0000840401007387 */ /* 0x0001e40000100800 */
[----:B------:R-:W-:Y:S02]  /*ea20*/  ISETP.GE.U32.AND.EX P0, PT, R4, UR5, PT, P0 ;  /* 0x0000000504007c0c */ /* 0x000fe4000bf06100 */
[----:B------:R0:W-:Y:S04]  /*ea30*/  STL [R1+0x8c], R6 ;  /* 0x00008c0601007387 */ /* 0x0001e80000100800 */
[----:B------:R0:W-:Y:S04]  /*ea40*/  STL [R1+0x7c], R2 ;  /* 0x00007c0201007387 */ /* 0x0001e80000100800 */
[----:B------:R0:W-:Y:S03]  /*ea50*/  STL [R1+0x90], R3 ;  /* 0x0000900301007387 */ /* 0x0001e60000100800 */
[----:B------:R-:W-:Y:S05]  /*ea60*/  @P0 BRA `(.L_x_297) ;  /* 0x0000000400940947 */ /* 0x000fea0003800000 */
[----:B------:R-:W2:Y:S01]  /*ea70*/  S2UR UR8, SR_CTAID.X ;  /* 0x00000000000879c3 */ /* 0x000ea20000002500 */
[----:B------:R-:W-:Y:S01]  /*ea80*/  ULDC.64 UR4, c[0x0][0x628] ;  /* 0x00018a0000047ab9 */ /* 0x000fe20000000a00 */
[----:B------:R-:W-:Y:S01]  /*ea90*/  ULDC UR6, c[0x0][0x150] ;  /* 0x0000540000067ab9 */ /* 0x000fe20000000800 */
[----:B------:R-:W-:Y:S01]  /*eaa0*/  ISETP.NE.U32.AND P0, PT, RZ, UR4, PT ;  /* 0x00000004ff007c0c */ /* 0x000fe2000bf05070 */
[----:B------:R-:W-:Y:S01]  /*eab0*/  ULDC UR28, c[0x0][0x630] ;  /* 0x00018c00001c7ab9 */ /* 0x000fe20000000800 */
[C---:B------:R-:W-:Y:S01]  /*eac0*/  R2UR UR36, R5.reuse ;  /* 0x00000000052472ca */ /* 0x040fe200000e0000 */
[----:B------:R-:W-:Y:S01]  /*ead0*/  ULDC UR38, c[0x0][0x154] ;  /* 0x0000550000267ab9 */ /* 0x000fe20000000800 */
[----:B------:R-:W-:Y:S01]  /*eae0*/  ISETP.NE.AND.EX P0, PT, RZ, UR5, PT, P0 ;  /* 0x00000005ff007c0c */ /* 0x000fe2000bf05300 */
[----:B------:R-:W3:Y:S01]  /*eaf0*/  S2UR UR41, SR_CTAID.Y ;  /* 0x00000000002979c3 */ /* 0x000ee20000002600 */
[----:B------:R-:W-:Y:S02]  /*eb00*/  R2UR UR37, R4 ;  /* 0x00000000042572ca */ /* 0x000fe400000e0000 */
[----:B------:R-:W-:-:S02]  /*eb10*/  R2UR UR34, R5 ;  /* 0x00000000052272ca */ /* 0x000fc400000e0000 */
[----:B------:R-:W-:Y:S02]  /*eb20*/  R2UR UR35, R4 ;  /* 0x00000000042372ca */ /* 0x000fe400000e0000 */
[----:B--2---:R-:W-:-:S05]  /*eb30*/  I2FP.F32.U32 R0, UR8 ;  /* 0x0000000800007c45 */ /* 0x004fca0008201000 */
[----:B------:R-:W-:-:S04]  /*eb40*/  FMUL R0, R0, UR6 ;  /* 0x0000000600007c20 */ /* 0x000fc80008400000 */
[----:B0-----:R0:W2:Y:S01]  /*eb50*/  F2I.U32.TRUNC.NTZ R2, R0 ;  /* 0x0000000000027305 */ /* 0x0010a2000020f000 */
[----:B---3--:R-:W-:Y:S05]  /*eb60*/  @!P0 BRA `(.L_x_298) ;  /* 0x0000000000308947 */ /* 0x008fea0003800000 */
[----:B------:R-:W-:Y:S01]  /*eb70*/  R2UR UR9, R5 ;  /* 0x00000000050972ca */ /* 0x000fe200000e0000 */
[----:B------:R-:W-:Y:S01]  /*eb80*/  ULDC UR6, c[0x0][0x634] ;  /* 0x00018d0000067ab9 */ /* 0x000fe20000000800 */
[----:B------:R-:W-:-:S11]  /*eb90*/  R2UR UR10, R4 ;  /* 0x00000000040a72ca */ /* 0x000fd600000e0000 */
[----:B------:R-:W-:-:S04]  /*eba0*/  UIADD3 UR6, UP0, UR9, UR6, URZ ;  /* 0x0000000609067290 */ /* 0x000fc8000ff1e03f */
[----:B------:R-:W-:Y:S02]  /*ebb0*/  UIADD3.X UR9, URZ, UR10, URZ, UP0, !UPT ;  /* 0x0000000a3f097290 */ /* 0x000fe400087fe43f */
[----:B------:R-:W-:Y:S02]  /*ebc0*/  UIMAD.WIDE.U32 UR20, UR6, UR4, URZ ;  /* 0x00000004061472a5 */ /* 0x000fe4000f8e003f */
[----:B------:R-:W-:-:S04]  /*ebd0*/  UIMAD.WIDE.U32 UR10, UR9, UR4, URZ ;  /* 0x00000004090a72a5 */ /* 0x000fc8000f8e003f */
[----:B------:R-:W-:-:S04]  /*ebe0*/  UIMAD.WIDE.U32 UR10, UP0, UR6, UR5, UR10 ;  /* 0x00000005060a72a5 */ /* 0x000fc8000f80000a */
[----:B------:R-:W-:Y:S02]  /*ebf0*/  UIADD3.X UR35, URZ, URZ, URZ, UP0, !UPT ;  /* 0x0000003f3f237290 */ /* 0x000fe400087fe43f */
[----:B------:R-:W-:Y:S01]  /*ec00*/  UIADD3 URZ, UP0, UR21, UR10, URZ ;  /* 0x0000000a153f7290 */ /* 0x000fe2000ff1e03f */
[----:B------:R-:W-:-:S03]  /*ec10*/  UMOV UR34, UR11 ;  /* 0x0000000b00227c82 */ /* 0x000fc60008000000 */
[----:B------:R-:W-:-:S12]  /*ec20*/  UIMAD.WIDE.U32.X UR34, UR9, UR5, UR34, UP0 ;  /* 0x00000005092272a5 */ /* 0x000fd800080e0422 */
.L_x_298:
[----:B0-----:R-:W-:Y:S01]  /*ec30*/  I2FP.F32.U32 R0, UR41 ;  /* 0x0000002900007c45 */ /* 0x001fe20008201000 */
[----:B------:R-:W-:Y:S01]  /*ec40*/  USHF.R.U64 UR6, UR34, UR28, UR35 ;  /* 0x0000001c22067299 */ /* 0x000fe20008001223 */
[----:B--2---:R-:W-:Y:S01]  /*ec50*/  R2UR UR21, R2 ;  /* 0x00000000021572ca */ /* 0x004fe200000e0000 */
[----:B------:R-:W-:Y:S02]  /*ec60*/  USHF.R.U32.HI UR4, URZ, UR28, UR35 ;  /* 0x0000001c3f047299 */ /* 0x000fe40008011623 */
[----:B------:R-:W-:Y:S01]  /*ec70*/  FMUL R0, R0, UR38 ;  /* 0x0000002600007c20 */ /* 0x000fe20008400000 */
[----:B------:R-:W-:Y:S01]  /*ec80*/  UIADD3 UR20, UP0, URZ, -UR6, URZ ;  /* 0x800000063f147290 */ /* 0x000fe2000ff1e03f */
[----:B------:R-:W-:Y:S01]  /*ec90*/  UMOV UR10, UR36 ;  /* 0x00000024000a7c82 */ /* 0x000fe20008000000 */
[----:B------:R-:W-:Y:S02]  /*eca0*/  UMOV UR11, UR37 ;  /* 0x00000025000b7c82 */ /* 0x000fe40008000000 */
[----:B------:R-:W-:Y:S01]  /*ecb0*/  UIADD3.X UR9, URZ, ~UR4, URZ, UP0, !UPT ;  /* 0x800000043f097290 */ /* 0x000fe200087fe43f */
[----:B------:R-:W0:Y:S01]  /*ecc0*/  F2I.U32.TRUNC.NTZ R0, R0 ;  /* 0x0000000000007305 */ /* 0x000e22000020f000 */
[----:B------:R-:W-:Y:S01]  /*ecd0*/  ULDC UR44, c[0x0][0x658] ;  /* 0x00019600002c7ab9 */ /* 0x000fe20000000800 */
[----:B------:R-:W-:Y:S01]  /*ece0*/  ULDC.64 UR4, c[0x0][0x620] ;  /* 0x0001880000047ab9 */ /* 0x000fe20000000a00 */
[----:B------:R-:W-:Y:S01]  /*ecf0*/  UMOV UR35, 0xffffffff ;  /* 0xffffffff00237882 */ /* 0x000fe20000000000 */
[----:B------:R-:W-:-:S02]  /*ed00*/  UIMAD UR9, UR9, UR4, URZ ;  /* 0x00000004090972a4 */ /* 0x000fc4000f8e023f */
[----:B------:R-:W-:Y:S02]  /*ed10*/  UIMAD.WIDE.U32 UR10, UR20, UR4, UR10 ;  /* 0x00000004140a72a5 */ /* 0x000fe4000f8e000a */
[----:B------:R-:W-:Y:S02]  /*ed20*/  UIMAD UR9, UR20, UR5, UR9 ;  /* 0x00000005140972a4 */ /* 0x000fe4000f8e0209 */
[----:B------:R-:W-:Y:S02]  /*ed30*/  USHF.L.U32 UR37, UR35, UR44, URZ ;  /* 0x0000002c23257299 */ /* 0x000fe4000800063f */
[----:B------:R-:W-:Y:S01]  /*ed40*/  UIADD3 UR9, UR11, UR9, URZ ;  /* 0x000000090b097290 */ /* 0x000fe2000fffe03f */
[----:B------:R-:W-:Y:S01]  /*ed50*/  ULDC UR20, c[0x0][0x618] ;  /* 0x0001860000147ab9 */ /* 0x000fe20000000800 */
[----:B0-----:R-:W-:Y:S01]  /*ed60*/  R2UR UR39, R0 ;  /* 0x00000000002772ca */ /* 0x001fe200000e0000 */
[----:B------:R-:W-:Y:S01]  /*ed70*/  ULDC.64 UR4, c[0x0][0x640] ;  /* 0x0001900000047ab9 */ /* 0x000fe20000000a00 */
[----:B------:R-:W-:Y:S01]  /*ed80*/  USHF.R.U64 UR35, UR10, UR20, UR9 ;  /* 0x000000140a237299 */ /* 0x000fe20008001209 */
[----:B------:R-:W-:Y:S01]  /*ed90*/  ISETP.NE.U32.AND P0, PT, RZ, UR4, PT ;  /* 0x00000004ff007c0c */ /* 0x000fe2000bf05070 */
[----:B------:R-:W-:Y:S01]  /*eda0*/  USHF.R.U32.HI UR9, URZ, UR20, UR9 ;  /* 0x000000143f097299 */ /* 0x000fe20008011609 */
[----:B------:R-:W-:-:S02]  /*edb0*/  ULDC UR42, c[0x0][0x608] ;  /* 0x00018200002a7ab9 */ /* 0x000fc40000000800 */
[----:B------:R-:W-:Y:S01]  /*edc0*/  ISETP.NE.AND.EX P0, PT, RZ, UR5, PT, P0 ;  /* 0x00000005ff007c0c */ /* 0x000fe2000bf05300 */
[----:B------:R-:W-:Y:S02]  /*edd0*/  USHF.R.U64 UR38, UR35, UR42, UR9 ;  /* 0x0000002a23267299 */ /* 0x000fe40008001209 */
[----:B------:R-:W-:Y:S02]  /*ede0*/  USHF.R.U32.HI UR9, URZ, UR42, UR9 ;  /* 0x0000002a3f097299 */ /* 0x000fe40008011609 */
[----:B------:R-:W-:Y:S02]  /*edf0*/  UIADD3 UR10, -UR21, URZ, URZ ;  /* 0x0000003f150a7290 */ /* 0x000fe4000fffe13f */
[----:B------:R-:W-:Y:S02]  /*ee00*/  UIADD3 UR43, -UR39, URZ, URZ ;  /* 0x0000003f272b7290 */ /* 0x000fe4000fffe13f */
[----:B------:R-:W-:Y:S01]  /*ee10*/  USHF.R.U64 UR39, UR38, UR44, UR9 ;  /* 0x0000002c26277299 */ /* 0x000fe20008001209 */
[----:B------:R-:W-:Y:S01]  /*ee20*/  UMOV UR36, 0x1 ;  /* 0x0000000100247882 */ /* 0x000fe20000000000 */
[----:B------:R-:W-:Y:S01]  /*ee30*/  ULDC UR40, c[0x0][0x144] ;  /* 0x0000510000287ab9 */ /* 0x000fe20000000800 */
[----:B------:R-:W-:Y:S01]  /*ee40*/  ULDC UR28, c[0x0][0x600] ;  /* 0x00018000001c7ab9 */ /* 0x000fe20000000800 */
[----:B------:R-:W-:-:S02]  /*ee50*/  USHF.L.U32 UR36, UR36, UR44, URZ ;  /* 0x0000002c24247299 */ /* 0x000fc4000800063f */
[----:B------:R-:W-:Y:S02]  /*ee60*/  USHF.R.U32.HI UR21, URZ, UR44, UR9 ;  /* 0x0000002c3f157299 */ /* 0x000fe40008011609 */
[----:B------:R-:W-:Y:S02]  /*ee70*/  UIADD3 UR34, UR28, -0x1, URZ ;  /* 0xffffffff1c227890 */ /* 0x000fe4000fffe03f */
[----:B------:R-:W-:Y:S02]  /*ee80*/  ULOP3.LUT UR37, URZ, UR37, URZ, 0x33, !UPT ;  /* 0x000000253f257292 */ /* 0x000fe4000f8e333f */
[----:B------:R-:W-:Y:S01]  /*ee90*/  UIMAD UR40, UR40, UR10, UR8 ;  /* 0x0000000a282872a4 */ /* 0x000fe2000f8e0208 */
[----:B------:R-:W-:Y:S01]  /*eea0*/  ULDC UR46, c[0x0][0x148] ;  /* 0x00005200002e7ab9 */ /* 0x000fe20000000800 */
[----:B------:R-:W-:Y:S01]  /*eeb0*/  ULDC UR44, c[0x0][0x648] ;  /* 0x00019200002c7ab9 */ /* 0x000fe20000000800 */
[----:B------:R-:W-:Y:S01]  /*eec0*/  ULDC UR45, c[0x0][0x638] ;  /* 0x00018e00002d7ab9 */ /* 0x000fe20000000800 */
[----:B------:R-:W-:Y:S01]  /*eed0*/  UMOV UR20, UR39 ;  /* 0x0000002700147c82 */ /* 0x000fe20008000000 */
[----:B------:R-:W-:Y:S07]  /*eee0*/  @!P0 BRA `(.L_x_299) ;  /* 0x0000000000288947 */ /* 0x000fee0003800000 */
        /* <DEDUP_REMOVED lines=10> */
.L_x_299:
[----:B------:R-:W-:Y:S01]  /*ef90*/  USHF.R.U64 UR4, UR20, UR44, UR21 ;  /* 0x0000002c14047299 */ /* 0x000fe20008001215 */
[----:B------:R-:W-:Y:S01]  /*efa0*/  IMAD.U32 R4, RZ, RZ, UR6 ;  /* 0x00000006ff047e24 */ /* 0x000fe2000f8e00ff */
[----:B------:R-:W-:Y:S01]  /*efb0*/  ULOP3.LUT UR37, UR38, UR37, URZ, 0xc0, !UPT ;  /* 0x0000002526257292 */ /* 0x000fe2000f8ec03f */
[----:B------:R-:W-:Y:S01]  /*efc0*/  IMAD.MOV.U32 R0, RZ, RZ, 0x1 ;  /* 0x00000001ff007424 */ /* 0x000fe200078e00ff */
[----:B------:R-:W-:Y:S02]  /*efd0*/  UIADD3 UR5, -UR4, URZ, URZ ;  /* 0x0000003f04057290 */ /* 0x000fe4000fffe13f */
[----:B------:R-:W-:Y:S01]  /*efe0*/  @UP2 UIMAD UR40, UR46, UR43, UR41 ;  /* 0x0000002b2e2822a4 */ /* 0x000fe2000f8e0229 */
[----:B------:R2:W-:Y:S01]  /*eff0*/  STL [R1+0x7c], R4 ;  /* 0x00007c0401007387 */ /* 0x0005e20000100800 */
[----:B------:R-:W-:Y:S02]  /*f000*/  ULOP3.LUT UR34, UR35, UR34, URZ, 0xc0, !UPT ;  /* 0x0000002223227292 */ /* 0x000fe4000f8ec03f */
[----:B------:R-:W-:-:S02]  /*f010*/  UIMAD UR36, UR36, UR4, UR37 ;  /* 0x00000004242472a4 */ /* 0x000fc4000f8e0225 */
        /* <DEDUP_REMOVED lines=10> */
.L_x_297:
[----:B------:R-:W-:Y:S01]  /*f0c0*/  UIADD3 UR15, UR31, UR15, URZ ;  /* 0x0000000f1f0f7290 */ /* 0x000fe2000fffe03f */
[----:B------:R-:W-:Y:S01]  /*f0d0*/  LOP3.LUT P0, RZ, R0, 0xff, RZ, 0xc0, !PT ;  /* 0x000000ff00ff7812 */ /* 0x000fe2000780c0ff */
[----:B------:R-:W-:Y:S02]  /*f0e0*/  ULOP3.LUT UR29, UR29, 0x1, URZ, 0x3c, !UPT ;  /* 0x000000011d1d7892 */ /* 0x000fe4000f8e3c3f */
[----:B------:R-:W-:Y:S02]  /*f0f0*/  USHF.R.U32.HI UR4, URZ, 0x2, UR15 ;  /* 0x000000023f047899 */ /* 0x000fe4000801160f */
[----:B------:R-:W-:Y:S02]  /*f100*/  UISETP.GT.U32.AND UP0, UPT, UR15, 0x3, UPT ;  /* 0x000000030f00788c */ /* 0x000fe4000bf04070 */
[----:B------:R-:W-:Y:S02]  /*f110*/  ULOP3.LUT UR4, UR4, 0x1, URZ, 0xc0, !UPT ;  /* 0x0000000104047892 */ /* 0x000fe4000f8ec03f */
[----:B------:R-:W-:-:S02]  /*f120*/  UISETP.LT.U32.AND UP0, UPT, UR31, 0x4, UP0 ;  /* 0x000000041f00788c */ /* 0x000fc40008701070 */
[----:B------:R-:W-:Y:S02]  /*f130*/  UISETP.NE.U32.AND UP1, UPT, UR4, 0x1, UPT ;  /* 0x000000010400788c */ /* 0x000fe4000bf25070 */
[----:B------:R-:W-:Y:S02]  /*f140*/  USEL UR5, URZ, 0x1, !UP0 ;  /* 0x000000013f057887 */ /* 0x000fe4000c000000 */
[----:B------:R-:W-:Y:S02]  /*f150*/  UISETP.GT.U32.AND UP1, UPT, UR31, 0x3, !UP1 ;  /* 0x000000031f00788c */ /* 0x000fe4000cf24070 */
[----:B------:R-:W-:Y:S02]  /*f160*/  ULOP3.LUT UR15, UR15, 0x3, URZ, 0xc0, !UPT ;  /* 0x000000030f0f7892 */ /* 0x000fe4000f8ec03f */
[----:B------:R-:W-:-:S04]  /*f170*/  USEL UR4, URZ, 0x1, !UP1 ;  /* 0x000000013f047887 */ /* 0x000fc8000c800000 */
[----:B------:R-:W-:Y:S01]  /*f180*/  ULOP3.LUT UR17, UR4, UR17, UR5, 0x96, !UPT ;  /* 0x0000001104117292 */ /* 0x000fe2000f8e9605 */
[----:B------:R-:W-:Y:S11]  /*f190*/  @P0 BRA `(.L_x_300) ;  /* 0xffffff24009c0947 */ /* 0x000ff6000383ffff */
[----:B------:R-:W-:Y:S05]  /*f1a0*/  EXIT ;  /* 0x000000000000794d */ /* 0x000fea0003800000 */
.L_x_16:
[----:B------:R-:W-:-:S08]  /*f1b0*/  ISETP.NE.AND P0, PT, RZ, UR6, PT ;  /* 0x00000006ff007c0c */ /* 0x000fd0000bf05270 */
[----:B0-2---:R-:W0:-:S00]  /*f1c0*/  USETMAXREG.DEALLOC.CTAPOOL 0x28 ;  /* 0x00000028000079c8 */ /* 0x005e0000080e0500 */
[----:B------:R-:W-:Y:S05]  /*f1d0*/  @P0 EXIT ;  /* 0x000000000000094d */ /* 0x000fea0003800000 */
[----:B0-----:R-:W-:Y:S01]  /*f1e0*/  LOP3.LUT P0, RZ, R0, 0xff, RZ, 0xc0, !PT ;  /* 0x000000ff00ff7812 */ /* 0x001fe2000780c0ff */
[----:B------:R-:W-:Y:S02]  /*f1f0*/  IMAD.MOV.U32 R8, RZ, RZ, 0x1 ;  /* 0x00000001ff087424 */ /* 0x000fe400078e00ff */
[----:B------:R-:W-:-:S10]  /*f200*/  IMAD.MOV.U32 R0, RZ, RZ, RZ ;  /* 0x000000ffff007224 */ /* 0x000fd400078e00ff */
[----:B------:R-:W-:Y:S05]  /*f210*/  @!P0 BRA `(.L_x_301) ;  /* 0x0000000c006c8947 */ /* 0x000fea0003800000 */
[----:B------:R-:W0:Y:S01]  /*f220*/  S2R R11, SR_CgaCtaId ;  /* 0x00000000000b7919 */ /* 0x000e220000008800 */
[----:B------:R-:W-:Y:S01]  /*f230*/  LOP3.LUT P0, RZ, R2, 0x1f, RZ, 0xc0, !PT ;  /* 0x0000001f02ff7812 */ /* 0x000fe2000780c0ff */
[----:B------:R-:W-:Y:S01]  /*f240*/  ULDC UR5, c[0x0][0x658] ;  /* 0x0001960000057ab9 */ /* 0x000fe20000000800 */
[----:B------:R-:W-:Y:S01]  /*f250*/  UMOV UR6, 0xffffffff ;  /* 0xffffffff00067882 */ /* 0x000fe20000000000 */
[----:B------:R-:W-:Y:S01]  /*f260*/  BSSY B0, `(.L_x_301) ;  /* 0x00000d6000007945 */ /* 0x000fe20003800000 */
[----:B------:R-:W-:Y:S01]  /*f270*/  USHF.L.U32 UR6, UR6, UR5, URZ ;  /* 0x0000000506067299 */ /* 0x000fe2000800063f */
[C---:B------:R-:W-:Y:S01]  /*f280*/  ISETP.NE.AND P3, PT, R3.reuse, RZ, PT ;  /* 0x000000ff0300720c */ /* 0x040fe20003f65270 */
[----:B------:R-:W-:Y:S01]  /*f290*/  IMAD.MOV.U32 R9, RZ, RZ, 0x1 ;  /* 0x00000001ff097424 */ /* 0x000fe200078e00ff */
[----:B------:R-:W-:Y:S01]  /*f2a0*/  ISETP.NE.OR P0, PT, R3, RZ, !P0 ;  /* 0x000000ff0300720c */ /* 0x000fe20004705670 */
[----:B------:R-:W-:Y:S01]  /*f2b0*/  IMAD.MOV.U32 R8, RZ, RZ, 0x1 ;  /* 0x00000001ff087424 */ /* 0x000fe200078e00ff */
[----:B------:R-:W-:Y:S01]  /*f2c0*/  ULDC UR4, c[0x0][0x600] ;  /* 0x0001800000047ab9 */ /* 0x000fe20000000800 */
[----:B------:R-:W-:Y:S01]  /*f2d0*/  IMAD.MOV.U32 R0, RZ, RZ, RZ ;  /* 0x000000ffff007224 */ /* 0x000fe200078e00ff */
[----:B------:R-:W-:Y:S01]  /*f2e0*/  UMOV UR8, 0x1 ;  /* 0x0000000100087882 */ /* 0x000fe20000000000 */
[----:B------:R-:W-:-:S02]  /*f2f0*/  UIADD3 UR26, UR14, 0x1, URZ ;  /* 0x000000010e1a7890 */ /* 0x000fc4000fffe03f */
[----:B------:R-:W-:Y:S02]  /*f300*/  ULOP3.LUT UR27, UR7, 0x2, URZ, 0xfc, !UPT ;  /* 0x00000002071b7892 */ /* 0x000fe4000f8efc3f */
[----:B------:R-:W-:Y:S02]  /*f310*/  UIADD3 UR4, UR4, -0x1, URZ ;  /* 0xffffffff04047890 */ /* 0x000fe4000fffe03f */
[----:B------:R-:W-:Y:S02]  /*f320*/  USHF.L.U32 UR5, UR8, UR5, URZ ;  /* 0x0000000508057299 */ /* 0x000fe4000800063f */
[----:B------:R-:W-:Y:S01]  /*f330*/  ULOP3.LUT UR6, URZ, UR6, URZ, 0x33, !UPT ;  /* 0x000000063f067292 */ /* 0x000fe2000f8e333f */
[----:B------:R-:W-:Y:S01]  /*f340*/  ULDC.64 UR22, c[0x0][0x198] ;  /* 0x0000660000167ab9 */ /* 0x000fe20000000a00 */
[C---:B0-----:R-:W-:Y:S02]  /*f350*/  IMAD.SHL.U32 R10, R11.reuse, 0x80, RZ ;  /* 0x000000800b0a7824 */ /* 0x041fe400078e00ff */
[----:B------:R-:W-:-:S03]  /*f360*/  IMAD.SHL.U32 R11, R11, 0x2000, RZ ;  /* 0x000020000b0b7824 */ /* 0x000fc600078e00ff */
[----:B------:R-:W-:Y:S02]  /*f370*/  LOP3.LUT R10, R10, 0x80, RZ, 0xc0, !PT ;  /* 0x000000800a0a7812 */ /* 0x000fe400078ec0ff */
[----:B------:R-:W-:-:S07]  /*f380*/  LOP3.LUT R11, R11, 0x2000, RZ, 0xc0, !PT ;  /* 0x000020000b0b7812 */ /* 0x000fce00078ec0ff */
.L_x_313:
[----:B------:R-:W-:-:S03]  /*f390*/  UMOV UR8, 0xffffffff ;  /* 0xffffffff00087882 */ /* 0x000fc60000000000 */
[----:B01----:R-:W-:Y:S05]  /*f3a0*/  BRA.DIV UR8, `(.L_x_302) ;  /* 0x0000001208347947 */ /* 0x003fea000b800000 */
[----:B------:R-:W-:-:S13]  /*f3b0*/  ELECT P1, URZ, PT ;  /* 0x00000000003f782f */ /* 0x000fda0003820000 */
.L_x_326:
[----:B------:R-:W0:Y:S01]  /*f3c0*/  LDC R2, c[0x0][0x28c] ;  /* 0x0000a300ff027b82 */ /* 0x000e220000000800 */
[----:B------:R-:W-:Y:S01]  /*f3d0*/  BSSY B1, `(.L_x_303) ;  /* 0x000003d000017945 */ /* 0x000fe20003800000 */
[----:B0-----:R-:W-:-:S13]  /*f3e0*/  ISETP.LT.OR P1, PT, R2, 0x1, !P1 ;  /* 0x000000010200780c */ /* 0x001fda0004f21670 */
[----:B------:R-:W-:Y:S05]  /*f3f0*/  @P1 BRA `(.L_x_304) ;  /* 0x0000000000e81947 */ /* 0x000fea0003800000 */
[----:B------:R-:W2:Y:S04]  /*f400*/  LDL.LU R4, [R1+0x90] ;  /* 0x0000900001047983 */ /* 0x000ea80000300800 */
[----:B------:R-:W3:Y:S01]  /*f410*/  LDL.LU R3, [R1+0x8c] ;  /* 0x00008c0001037983 */ /* 0x000ee20000300800 */
[----:B------:R-:W-:Y:S02]  /*f420*/  IMAD.MOV.U32 R14, RZ, RZ, RZ ;  /* 0x000000ffff0e7224 */ /* 0x000fe400078e00ff */
[----:B------:R-:W-:Y:S02]  /*f430*/  IMAD.U32 R15, RZ, RZ, UR26 ;  /* 0x0000001aff0f7e24 */ /* 0x000fe4000f8e00ff */
[----:B------:R-:W-:Y:S02]  /*f440*/  IMAD.MOV.U32 R2, RZ, RZ, R8 ;  /* 0x000000ffff027224 */ /* 0x000fe400078e0008 */
[----:B--2---:R-:W-:-:S02]  /*f450*/  IMAD R6, R4, 0x100, R10 ;  /* 0x0000010004067824 */ /* 0x004fc400078e020a */
[----:B------:R-:W-:Y:S02]  /*f460*/  IMAD.MOV.U32 R4, RZ, RZ, R0 ;  /* 0x000000ffff047224 */ /* 0x000fe400078e0000 */
[----:B---3--:R-:W-:-:S07]  /*f470*/  IMAD.SHL.U32 R7, R3, 0x40, RZ ;  /* 0x0000004003077824 */ /* 0x008fce00078e00ff */
.L_x_308:
[----:B------:R-:W0:Y:S01]  /*f480*/  S2R R12, SR_CgaCtaId ;  /* 0x00000000000c7919 */ /* 0x000e220000008800 */
[----:B------:R-:W-:Y:S01]  /*f490*/  MOV R3, 0x400 ;  /* 0x0000040000037802 */ /* 0x000fe20000000f00 */
[----:B------:R-:W1:Y:S03]  /*f4a0*/  @!P3 LDC R5, c[0x0][0x500] ;  /* 0x00014000ff05bb82 */ /* 0x000e660000000800 */
[----:B0-----:R-:W-:Y:S02]  /*f4b0*/  LEA R13, R12, R3, 0x18 ;  /* 0x000000030c0d7211 */ /* 0x001fe400078ec0ff */
[----:B------:R-:W-:-:S03]  /*f4c0*/  SHF.L.U32 R3, R2, 0x1f, RZ ;  /* 0x0000001f02037819 */ /* 0x000fc600000006ff */
[----:B------:R-:W-:-:S04]  /*f4d0*/  IMAD R12, R4, 0x8, R13 ;  /* 0x00000008040c7824 */ /* 0x000fc800078e020d */
[----:B------:R-:W0:Y:S02]  /*f4e0*/  SYNCS.PHASECHK.TRANS64.TRYWAIT P1, [R12+URZ+0x20], R3 ;  /* 0x000020030c0075a7 */ /* 0x000e24000802017f */
[----:B01----:R-:W-:Y:S05]  /*f4f0*/  @!P1 BRA `(.L_x_305) ;  /* 0x0000001000009947 */ /* 0x003fea0003800000 */
.L_x_327:
[----:B------:R-:W-:Y:S01]  /*f500*/  UPRMT UR8, UR27, 0x9910, URZ ;  /* 0x000099101b087896 */ /* 0x000fe2000800003f */
[----:B------:R1:W-:Y:S03]  /*f510*/  @!P3 SYNCS.ARRIVE.TRANS64 RZ, [R12+URZ], R5 ;  /* 0x000000050cffb9a7 */ /* 0x0003e6000800003f */
[----:B------:R-:W-:-:S06]  /*f520*/  UISETP.NE.AND UP0, UPT, UR8, 0x2, UPT ;  /* 0x000000020800788c */ /* 0x000fcc000bf05270 */
[----:B------:R-:W-:-:S13]  /*f530*/  PLOP3.LUT P1, PT, PT, PT, UP0, 0x80, 0x0 ;  /* 0x000000000000781c */ /* 0x000fda0003f2f008 */
[----:B-1----:R-:W-:Y:S05]  /*f540*/  @P1 BRA `(.L_x_306) ;  /* 0x0000000000041947 */ /* 0x002fea0003800000 */
[----:B------:R-:W-:Y:S01]  /*f550*/  BPT.TRAP 0x1 ;  /* 0x000000040000795c */ /* 0x000fe20000300000 */
.L_x_306:
[----:B------:R-:W-:Y:S05]  /*f560*/  @P0 BRA `(.L_x_307) ;  /* 0x0000000000040947 */ /* 0x000fea0003800000 */
[----:B------:R-:W-:Y:S01]  /*f570*/  BPT.TRAP 0x1 ;  /* 0x000000040000795c */ /* 0x000fe20000300000 */
.L_x_307:
[----:B------:R-:W2:Y:S01]  /*f580*/  LDL R16, [R1+0x7c] ;  /* 0x00007c0001107983 */ /* 0x000ea20000100800 */
[C---:B0-----:R-:W-:Y:S01]  /*f590*/  IMAD R3, R4.reuse, 0x1000, R13 ;  /* 0x0000100004037824 */ /* 0x041fe200078e020d */
[----:B------:R-:W-:Y:S01]  /*f5a0*/  R2UR UR15, R13 ;  /* 0x000000000d0f72ca */ /* 0x000fe200000e0000 */
[----:B------:R-:W-:Y:S01]  /*f5b0*/  IMAD R5, R4, 0x4000, R11 ;  /* 0x0000400004057824 */ /* 0x000fe200078e020b */
[----:B------:R-:W-:Y:S01]  /*f5c0*/  R2UR UR20, R7 ;  /* 0x00000000071472ca */ /* 0x000fe200000e0000 */
[----:B------:R-:W-:Y:S01]  /*f5d0*/  VIADD R15, R15, 0xffffffff ;  /* 0xffffffff0f0f7836 */ /* 0x000fe20000000000 */
[----:B------:R-:W-:Y:S01]  /*f5e0*/  R2UR UR8, R3 ;  /* 0x00000000030872ca */ /* 0x000fe200000e0000 */
[----:B------:R-:W-:Y:S01]  /*f5f0*/  UIADD3 UR16, UP0, UR22, 0xf0, URZ ;  /* 0x000000f016107890 */ /* 0x000fe2000ff1e03f */
[----:B------:R-:W-:Y:S01]  /*f600*/  R2UR UR11, R5 ;  /* 0x00000000050b72ca */ /* 0x000fe200000e0000 */
[----:B------:R-:W-:Y:S01]  /*f610*/  UIADD3 UR28, UP1, UR22, 0x1f0, URZ ;  /* 0x000001f0161c7890 */ /* 0x000fe2000ff3e03f */
[----:B------:R-:W-:Y:S01]  /*f620*/  R2UR UR9, R12 ;  /* 0x000000000c0972ca */ /* 0x000fe200000e0000 */
[----:B------:R-:W-:Y:S01]  /*f630*/  UIADD3.X UR17, URZ, UR23, URZ, UP0, !UPT ;  /* 0x000000173f117290 */ /* 0x000fe200087fe43f */
[----:B------:R-:W-:Y:S01]  /*f640*/  R2UR UR10, R14 ;  /* 0x000000000e0a72ca */ /* 0x000fe200000e0000 */
[----:B------:R-:W-:Y:S01]  /*f650*/  VIADD R4, R4, 0x1 ;  /* 0x0000000104047836 */ /* 0x000fe20000000000 */
[----:B------:R-:W-:Y:S01]  /*f660*/  R2UR UR21, R6 ;  /* 0x00000000061572ca */ /* 0x000fe200000e0000 */
[----:B------:R-:W-:Y:S01]  /*f670*/  UIADD3.X UR29, URZ, UR23, URZ, UP1, !UPT ;  /* 0x000000173f1d7290 */ /* 0x000fe20008ffe43f */
[----:B------:R-:W-:Y:S01]  /*f680*/  ISETP.GT.AND P2, PT, R15, 0x1, PT ;  /* 0x000000010f00780c */ /* 0x000fe20003f44270 */
[----:B------:R-:W-:Y:S01]  /*f690*/  UMOV UR18, 0x0 ;  /* 0x0000000000127882 */ /* 0x000fe20000000000 */
[----:B------:R-:W-:Y:S01]  /*f6a0*/  UMOV UR19, 0x10000000 ;  /* 0x1000000000137882 */ /* 0x000fe20000000000 */
[----:B------:R-:W-:Y:S01]  /*f6b0*/  UIADD3 UR8, UR8, 0x180, URZ ;  /* 0x0000018008087890 */ /* 0x000fe2000fffe03f */
[----:B------:R-:W-:Y:S01]  /*f6c0*/  ISETP.NE.AND P1, PT, R4, 0x4, PT ;  /* 0x000000040400780c */ /* 0x000fe20003f25270 */
[----:B------:R-:W-:Y:S01]  /*f6d0*/  UIADD3 UR15, UR15, 0x4180, UR11 ;  /* 0x000041800f0f7890 */ /* 0x000fe2000fffe00b */
[----:B------:R-:W-:Y:S01]  /*f6e0*/  VIADD R14, R14, 0x40 ;  /* 0x000000400e0e7836 */ /* 0x000fe20000000000 */
[----:B------:R-:W-:Y:S01]  /*f6f0*/  UMOV UR30, 0x30000 ;  /* 0x00030000001e7882 */ /* 0x000fe20000000000 */
[----:B------:R-:W-:Y:S01]  /*f700*/  UMOV UR11, UR20 ;  /* 0x00000014000b7c82 */ /* 0x000fe20008000000 */
[----:B------:R-:W-:-:S02]  /*f710*/  SEL R3, RZ, 0x1, P1 ;  /* 0x00000001ff037807 */ /* 0x000fc40000800000 */
[----:B------:R-:W-:Y:S02]  /*f720*/  SEL R4, R4, RZ, P1 ;  /* 0x000000ff04047207 */ /* 0x000fe40000800000 */
[----:B------:R-:W-:Y:S02]  /*f730*/  LOP3.LUT R2, R2, R3, RZ, 0x3c, !PT ;  /* 0x0000000302027212 */ /* 0x000fe400078e3cff */
[----:B--2---:R-:W-:-:S13]  /*f740*/  R2UR UR12, R16 ;  /* 0x00000000100c72ca */ /* 0x004fda00000e0000 */
[----:B------:R0:W-:Y:S02]  /*f750*/  UTMALDG.3D [UR8], [UR16], desc[UR18] ;  /* 0x00001208100075b4 */ /* 0x0001e40008011000 */
[----:B0-----:R-:W-:Y:S01]  /*f760*/  UMOV UR11, UR21 ;  /* 0x00000015000b7c82 */ /* 0x001fe20008000000 */
[----:B------:R-:W-:Y:S02]  /*f770*/  UMOV UR8, UR15 ;  /* 0x0000000f00087c82 */ /* 0x000fe40008000000 */
[----:B------:R0:W-:Y:S02]  /*f780*/  UTMALDG.3D.MULTICAST [UR8], [UR28], UR30, desc[UR18] ;  /* 0x000012081c0073b4 */ /* 0x0001e4000801181e */
[----:B0-----:R-:W-:Y:S05]  /*f790*/  @P2 BRA `(.L_x_308) ;  /* 0xfffffffc00382947 */ /* 0x001fea000383ffff */
.L_x_304:
[----:B------:R-:W-:Y:S05]  /*f7a0*/  BSYNC B1 ;  /* 0x0000000000017941 */ /* 0x000fea0003800000 */
.L_x_303:
[----:B------:R-:W2:Y:S01]  /*f7b0*/  LDL.LU R17, [R1+0x84] ;  /* 0x0000840001117983 */ /* 0x000ea20000300800 */
[----:B------:R-:W-:Y:S01]  /*f7c0*/  LOP3.LUT P4, RZ, R9, 0xff, RZ, 0xc0, !PT ;  /* 0x000000ff09ff7812 */ /* 0x000fe2000788c0ff */
[----:B------:R-:W-:Y:S01]  /*f7d0*/  VIADD R0, R0, UR14 ;  /* 0x0000000e00007c36 */ /* 0x000fe20008000000 */
[----:B------:R-:W-:Y:S01]  /*f7e0*/  ULDC.64 UR8, c[0x0][0x650] ;  /* 0x0001940000087ab9 */ /* 0x000fe20000000a00 */
[----:B------:R-:W3:Y:S01]  /*f7f0*/  LDL.LU R16, [R1+0x88] ;  /* 0x0000880001107983 */ /* 0x000ee20000300800 */
[----:B------:R-:W-:Y:S01]  /*f800*/  IMAD.MOV.U32 R5, RZ, RZ, -0x1 ;  /* 0xffffffffff057424 */ /* 0x000fe200078e00ff */
[----:B------:R-:W-:Y:S01]  /*f810*/  BSSY B1, `(.L_x_309) ;  /* 0x0000078000017945 */ /* 0x000fe20003800000 */
[----:B------:R-:W-:Y:S02]  /*f820*/  SHF.R.U32.HI R2, RZ, 0x2, R0 ;  /* 0x00000002ff027819 */ /* 0x000fe40000011600 */
[----:B------:R-:W-:Y:S02]  /*f830*/  ISETP.GT.U32.AND P1, PT, R0, 0x3, PT ;  /* 0x000000030000780c */ /* 0x000fe40003f24070 */
[----:B------:R-:W-:-:S02]  /*f840*/  LOP3.LUT R2, R2, 0x1, RZ, 0xc0, !PT ;  /* 0x0000000102027812 */ /* 0x000fc400078ec0ff */
[----:B------:R-:W-:Y:S01]  /*f850*/  LOP3.LUT R0, R0, 0x3, RZ, 0xc0, !PT ;  /* 0x0000000300007812 */ /* 0x000fe200078ec0ff */
[----:B------:R-:W0:Y:S01]  /*f860*/  @P4 S2R R4, SR_CgaCtaId ;  /* 0x0000000000044919 */ /* 0x000e220000008800 */
[----:B------:R-:W-:Y:S02]  /*f870*/  @P4 MOV R3, 0x400 ;  /* 0x0000040000034802 */ /* 0x000fe40000000f00 */
[----:B------:R-:W-:Y:S02]  /*f880*/  ISETP.NE.U32.AND P2, PT, R2, 0x1, PT ;  /* 0x000000010200780c */ /* 0x000fe40003f45070 */
[----:B------:R-:W-:Y:S02]  /*f890*/  PRMT R9, RZ, 0x7610, R9 ;  /* 0x00007610ff097816 */ /* 0x000fe40000000009 */
[----:B0-----:R-:W-:Y:S01]  /*f8a0*/  @P4 LEA R3, R4, R3, 0x18 ;  /* 0x0000000304034211 */ /* 0x001fe200078ec0ff */
[----:B------:R-:W-:-:S03]  /*f8b0*/  IMAD.U32 R4, RZ, RZ, UR14 ;  /* 0x0000000eff047e24 */ /* 0x000fc6000f8e00ff */
[----:B------:R0:W-:Y:S02]  /*f8c0*/  @P4 SYNCS.ARRIVE.TRANS64.A1T0 RZ, [R3+URZ+0x78], RZ ;  /* 0x000078ff03ff49a7 */ /* 0x0001e4000810003f */
[C---:B------:R-:W-:Y:S02]  /*f8d0*/  ISETP.LT.U32.AND P1, PT, R4.reuse, 0x4, P1 ;  /* 0x000000040400780c */ /* 0x040fe40000f21070 */
[----:B------:R-:W-:Y:S01]  /*f8e0*/  ISETP.GT.U32.AND P2, PT, R4, 0x3, !P2 ;  /* 0x000000030400780c */ /* 0x000fe20005744070 */
[----:B------:R-:W-:Y:S01]  /*f8f0*/  IMAD.MOV.U32 R4, RZ, RZ, -0x1 ;  /* 0xffffffffff047424 */ /* 0x000fe200078e00ff */
[----:B0-----:R-:W-:Y:S02]  /*f900*/  SEL R3, RZ, 0x1, !P1 ;  /* 0x00000001ff037807 */ /* 0x001fe40004800000 */
[----:B------:R-:W-:-:S04]  /*f910*/  SEL R2, RZ, 0x1, !P2 ;  /* 0x00000001ff027807 */ /* 0x000fc80005000000 */
[----:B------:R-:W-:Y:S01]  /*f920*/  LOP3.LUT R8, R2, R8, R3, 0x96, !PT ;  /* 0x0000000802087212 */ /* 0x000fe200078e9603 */
[----:B------:R-:W-:Y:S01]  /*f930*/  IMAD.MOV.U32 R3, RZ, RZ, -0x1 ;  /* 0xffffffffff037424 */ /* 0x000fe200078e00ff */
[----:B------:R-:W-:Y:S02]  /*f940*/  PRMT R2, RZ, 0x7610, R2 ;  /* 0x00007610ff027816 */ /* 0x000fe40000000002 */
[----:B---3--:R-:W-:-:S04]  /*f950*/  IADD3 R16, P4, R16, UR24, RZ ;  /* 0x0000001810107c10 */ /* 0x008fc8000ff9e0ff */
[----:B--2---:R-:W-:Y:S01]  /*f960*/  IADD3.X R17, R17, UR13, RZ, P4, !PT ;  /* 0x0000000d11117c10 */ /* 0x004fe2000a7fe4ff */
[----:B------:R0:W-:Y:S01]  /*f970*/  STL [R1+0x88], R16 ;  /* 0x0000881001007387 */ /* 0x0001e20000100800 */
[----:B------:R-:W-:-:S03]  /*f980*/  ISETP.GE.U32.AND P4, PT, R16, UR8, PT ;  /* 0x0000000810007c0c */ /* 0x000fc6000bf86070 */
[----:B------:R0:W-:Y:S01]  /*f990*/  STL [R1+0x84], R17 ;  /* 0x0000841101007387 */ /* 0x0001e20000100800 */
[----:B------:R-:W-:-:S03]  /*f9a0*/  ISETP.GE.U32.AND.EX P1, PT, R17, UR9, PT, P4 ;  /* 0x0000000911007c0c */ /* 0x000fc6000bf26140 */
[----:B------:R0:W-:Y:S04]  /*f9b0*/  STL [R1+0x8c], R5 ;  /* 0x00008c0501007387 */ /* 0x0001e80000100800 */
[----:B------:R0:W-:Y:S04]  /*f9c0*/  STL [R1+0x90], R4 ;  /* 0x0000900401007387 */ /* 0x0001e80000100800 */
[----:B------:R0:W-:Y:S02]  /*f9d0*/  STL [R1+0x7c], R3 ;  /* 0x00007c0301007387 */ /* 0x0001e40000100800 */
[----:B------:R-:W-:Y:S05]  /*f9e0*/  @P1 BRA `(.L_x_310) ;  /* 0x0000000400681947 */ /* 0x000fea0003800000 */
[----:B------:R-:W0:Y:S01]  /*f9f0*/  S2UR UR8, SR_CTAID.X ;  /* 0x00000000000879c3 */ /* 0x000e220000002500 */
[----:B------:R-:W-:Y:S01]  /*fa00*/  ULDC.64 UR10, c[0x0][0x628] ;  /* 0x00018a00000a7ab9 */ /* 0x000fe20000000a00 */
[----:B------:R-:W-:Y:S01]  /*fa10*/  ULDC UR9, c[0x0][0x150] ;  /* 0x0000540000097ab9 */ /* 0x000fe20000000800 */
[----:B------:R-:W-:Y:S01]  /*fa20*/  ISETP.NE.U32.AND P1, PT, RZ, UR10, PT ;  /* 0x0000000aff007c0c */ /* 0x000fe2000bf25070 */
[----:B------:R-:W-:Y:S01]  /*fa30*/  ULDC UR12, c[0x0][0x630] ;  /* 0x00018c00000c7ab9 */ /* 0x000fe20000000800 */
[----:B------:R-:W-:Y:S01]  /*fa40*/  ULDC UR16, c[0x0][0x154] ;  /* 0x0000550000107ab9 */ /* 0x000fe20000000800 */
[----:B------:R-:W-:Y:S01]  /*fa50*/  IMAD.MOV.U32 R2, RZ, RZ, R16 ;  /* 0x000000ffff027224 */ /* 0x000fe200078e0010 */
[----:B------:R-:W-:Y:S01]  /*fa60*/  ISETP.NE.AND.EX P1, PT, RZ, UR11, PT, P1 ;  /* 0x0000000bff007c0c */ /* 0x000fe2000bf25310 */
[----:B------:R-:W1:Y:S01]  /*fa70*/  S2UR UR15, SR_CTAID.Y ;  /* 0x00000000000f79c3 */ /* 0x000e620000002600 */
[----:B0-----:R-:W-:-:S05]  /*fa80*/  I2FP.F32.U32 R3, UR8 ;  /* 0x0000000800037c45 */ /* 0x001fca0008201000 */
[----:B------:R-:W-:Y:S01]  /*fa90*/  FMUL R14, R3, UR9 ;  /* 0x00000009030e7c20 */ /* 0x000fe20008400000 */
[----:B------:R-:W-:-:S05]  /*faa0*/  IMAD.MOV.U32 R3, RZ, RZ, R17 ;  /* 0x000000ffff037224 */ /* 0x000fca00078e0011 */
[----:B------:R-:W-:Y:S05]  /*fab0*/  @!P1 BRA `(.L_x_311) ;  /* 0x0000000000289947 */ /* 0x000fea0003800000 */
[----:B------:R-:W-:Y:S02]  /*fac0*/  ULDC UR9, c[0x0][0x634] ;  /* 0x00018d0000097ab9 */ /* 0x000fe40000000800 */
[----:B------:R-:W-:-:S05]  /*fad0*/  IADD3 R7, P1, R16, UR9, RZ ;  /* 0x0000000910077c10 */ /* 0x000fca000ff3e0ff */
[----:B------:R-:W-:-:S04]  /*fae0*/  IMAD.X R13, RZ, RZ, R17, P1 ;  /* 0x000000ffff0d7224 */ /* 0x000fc800008e0611 */
[----:B------:R-:W-:-:S04]  /*faf0*/  IMAD.WIDE.U32 R4, R13, UR10, RZ ;  /* 0x0000000a0d047c25 */ /* 0x000fc8000f8e00ff */
[----:B------:R-:W-:-:S04]  /*fb00*/  IMAD.WIDE.U32 R4, P1, R7, UR11, R4 ;  /* 0x0000000b07047c25 */ /* 0x000fc8000f820004 */
[----:B------:R-:W-:-:S04]  /*fb10*/  IMAD.WIDE.U32 R6, R7, UR10, RZ ;  /* 0x0000000a07067c25 */ /* 0x000fc8000f8e00ff */
[----:B------:R-:W-:Y:S01]  /*fb20*/  IMAD.X R3, RZ, RZ, RZ, P1 ;  /* 0x000000ffff037224 */ /* 0x000fe200008e06ff */
[----:B------:R-:W-:Y:S01]  /*fb30*/  IADD3 RZ, P1, R7, R4, RZ ;  /* 0x0000000407ff7210 */ /* 0x000fe20007f3e0ff */
[----:B------:R-:W-:-:S04]  /*fb40*/  IMAD.MOV.U32 R2, RZ, RZ, R5 ;  /* 0x000000ffff027224 */ /* 0x000fc800078e0005 */
[----:B------:R-:W-:-:S08]  /*fb50*/  IMAD.WIDE.U32.X R2, R13, UR11, R2, P1 ;  /* 0x0000000b0d027c25 */ /* 0x000fd000088e0402 */
.L_x_311:
[--C-:B------:R-:W-:Y:S01]  /*fb60*/  SHF.R.U64 R12, R2, UR12, R3.reuse ;  /* 0x0000000c020c7c19 */ /* 0x100fe20008001203 */
[----:B------:R-:W0:Y:S01]  /*fb70*/  F2I.U32.TRUNC.NTZ R14, R14 ;  /* 0x0000000e000e7305 */ /* 0x000e22000020f000 */
[----:B------:R-:W-:Y:S01]  /*fb80*/  SHF.R.U32.HI R2, RZ, UR12, R3 ;  /* 0x0000000cff027c19 */ /* 0x000fe20008011603 */
[----:B------:R-:W-:Y:S01]  /*fb90*/  ULDC.64 UR10, c[0x0][0x620] ;  /* 0x00018800000a7ab9 */ /* 0x000fe20000000a00 */
[----:B------:R-:W-:Y:S01]  /*fba0*/  IADD3 R5, P1, RZ, -R12, RZ ;  /* 0x8000000cff057210 */ /* 0x000fe20007f3e0ff */
[----:B------:R-:W-:Y:S01]  /*fbb0*/  IMAD.MOV.U32 R3, RZ, RZ, R17 ;  /* 0x000000ffff037224 */ /* 0x000fe200078e0011 */
[----:B-1----:R-:W-:Y:S01]  /*fbc0*/  I2FP.F32.U32 R4, UR15 ;  /* 0x0000000f00047c45 */ /* 0x002fe20008201000 */
[----:B------:R-:W1:Y:S01]  /*fbd0*/  LDC R13, c[0x0][0x610] ;  /* 0x00018400ff0d7b82 */ /* 0x000e620000000800 */
[----:B------:R-:W-:Y:S01]  /*fbe0*/  ULDC UR12, c[0x0][0x658] ;  /* 0x00019600000c7ab9 */ /* 0x000fe20000000800 */
[----:B------:R-:W-:Y:S01]  /*fbf0*/  IMAD.X R2, RZ, RZ, ~R2, P1 ;  /* 0x000000ffff027224 */ /* 0x000fe200008e0e02 */
[----:B------:R-:W-:Y:S01]  /*fc00*/  ULDC UR18, c[0x0][0x648] ;  /* 0x0001920000127ab9 */ /* 0x000fe20000000800 */
[----:B------:R-:W-:Y:S01]  /*fc10*/  FMUL R6, R4, UR16 ;  /* 0x0000001004067c20 */ /* 0x000fe20008400000 */
[----:B------:R-:W-:Y:S01]  /*fc20*/  ULDC.64 UR16, c[0x0][0x640] ;  /* 0x0001900000107ab9 */ /* 0x000fe20000000a00 */
[----:B------:R-:W-:Y:S01]  /*fc30*/  IMAD R4, R2, UR10, RZ ;  /* 0x0000000a02047c24 */ /* 0x000fe2000f8e02ff */
[----:B------:R-:W-:Y:S01]  /*fc40*/  ISETP.NE.U32.AND P1, PT, RZ, UR16, PT ;  /* 0x00000010ff007c0c */ /* 0x000fe2000bf25070 */
[----:B------:R-:W-:Y:S01]  /*fc50*/  IMAD.MOV.U32 R2, RZ, RZ, R16 ;  /* 0x000000ffff027224 */ /* 0x000fe200078e0010 */
[----:B0-----:R-:W-:Y:S01]  /*fc60*/  R2UR UR9, R14 ;  /* 0x000000000e0972ca */ /* 0x001fe200000e0000 */
[----:B------:R-:W0:Y:S01]  /*fc70*/  F2I.U32.TRUNC.NTZ R6, R6 ;  /* 0x0000000600067305 */ /* 0x000e22000020f000 */
[----:B------:R-:W-:Y:S01]  /*fc80*/  ISETP.NE.AND.EX P1, PT, RZ, UR17, PT, P1 ;  /* 0x00000011ff007c0c */ /* 0x000fe2000bf25310 */
[----:B------:R-:W-:Y:S01]  /*fc90*/  IMAD.WIDE.U32 R2, R5, UR10, R2 ;  /* 0x0000000a05027c25 */ /* 0x000fe2000f8e0002 */
[----:B------:R-:W-:-:S03]  /*fca0*/  ULDC UR10, c[0x0][0x618] ;  /* 0x00018600000a7ab9 */ /* 0x000fc60000000800 */
[----:B------:R-:W-:-:S04]  /*fcb0*/  IMAD R5, R5, UR11, R4 ;  /* 0x0000000b05057c24 */ /* 0x000fc8000f8e0204 */
[----:B------:R-:W-:-:S05]  /*fcc0*/  IMAD.IADD R3, R3, 0x1, R5 ;  /* 0x0000000103037824 */ /* 0x000fca00078e0205 */
[--C-:B------:R-:W-:Y:S02]  /*fcd0*/  SHF.R.U64 R14, R2, UR10, R3.reuse ;  /* 0x0000000a020e7c19 */ /* 0x100fe40008001203 */
[----:B------:R-:W-:Y:S01]  /*fce0*/  SHF.R.U32.HI R3, RZ, UR10, R3 ;  /* 0x0000000aff037c19 */ /* 0x000fe20008011603 */
[----:B------:R-:W-:Y:S01]  /*fcf0*/  ULDC UR10, c[0x0][0x608] ;  /* 0x00018200000a7ab9 */ /* 0x000fe20000000800 */
[----:B0-----:R-:W-:Y:S02]  /*fd00*/  R2UR UR11, R6 ;  /* 0x00000000060b72ca */ /* 0x001fe400000e0000 */
[--C-:B------:R-:W-:Y:S02]  /*fd10*/  SHF.R.U64 R16, R14, UR10, R3.reuse ;  /* 0x0000000a0e107c19 */ /* 0x100fe40008001203 */
[----:B------:R-:W-:Y:S01]  /*fd20*/  SHF.R.U32.HI R3, RZ, UR10, R3 ;  /* 0x0000000aff037c19 */ /* 0x000fe20008011603 */
[----:B------:R-:W-:-:S03]  /*fd30*/  UIADD3 UR10, -UR9, URZ, URZ ;  /* 0x0000003f090a7290 */ /* 0x000fc6000fffe13f */
[--C-:B------:R-:W-:Y:S01]  /*fd40*/  SHF.R.U64 R18, R16, UR12, R3.reuse ;  /* 0x0000000c10127c19 */ /* 0x100fe20008001203 */
[----:B------:R-:W-:Y:S01]  /*fd50*/  ULDC UR9, c[0x0][0x144] ;  /* 0x0000510000097ab9 */ /* 0x000fe20000000800 */
[----:B------:R-:W-:-:S03]  /*fd60*/  SHF.R.U32.HI R3, RZ, UR12, R3 ;  /* 0x0000000cff037c19 */ /* 0x000fc60008011603 */
[----:B------:R-:W-:Y:S01]  /*fd70*/  IMAD.MOV.U32 R2, RZ, RZ, R18 ;  /* 0x000000ffff027224 */ /* 0x000fe200078e0012 */
[----:B------:R-:W-:Y:S06]  /*fd80*/  @!P1 BRA `(.L_x_312) ;  /* 0x0000000000289947 */ /* 0x000fec0003800000 */
        /* <DEDUP_REMOVED lines=10> */
.L_x_312:
[----:B------:R-:W-:Y:S01]  /*fe30*/  UIADD3 UR11, -UR11, URZ, URZ ;  /* 0x0000003f0b0b7290 */ /* 0x000fe2000fffe13f */
[----:B------:R-:W-:Y:S01]  /*fe40*/  SHF.R.U64 R3, R2, UR18, R3 ;  /* 0x0000001202037c19 */ /* 0x000fe20008001203 */
[----:B------:R-:W-:Y:S01]  /*fe50*/  UIMAD UR8, UR9, UR10, UR8 ;  /* 0x0000000a090872a4 */ /* 0x000fe2000f8e0208 */
[----:B------:R-:W-:Y:S02]  /*fe60*/  LOP3.LUT R2, R16, UR6, RZ, 0xc0, !PT ;  /* 0x0000000610027c12 */ /* 0x000fe4000f8ec0ff */
[----:B------:R-:W-:Y:S01]  /*fe70*/  ULDC UR9, c[0x0][0x148] ;  /* 0x0000520000097ab9 */ /* 0x000fe20000000800 */
[----:B------:R-:W-:Y:S01]  /*fe80*/  IMAD.MOV R5, RZ, RZ, -R3 ;  /* 0x000000ffff057224 */ /* 0x000fe200078e0a03 */
[----:B------:R-:W-:Y:S01]  /*fe90*/  @UP2 UIMAD UR8, UR9, UR11, UR15 ;  /* 0x0000000b090822a4 */ /* 0x000fe2000f8e020f */
[----:B------:R-:W-:Y:S01]  /*fea0*/  IMAD R4, R3, UR5, R2 ;  /* 0x0000000503047c24 */ /* 0x000fe2000f8e0202 */
[----:B------:R-:W-:Y:S01]  /*feb0*/  LOP3.LUT R3, R14, UR4, RZ, 0xc0, !PT ;  /* 0x000000040e037c12 */ /* 0x000fe2000f8ec0ff */
[----:B------:R-:W-:Y:S01]  /*fec0*/  ULDC UR9, c[0x0][0x638] ;  /* 0x00018e0000097ab9 */ /* 0x000fe20000000800 */
[----:B------:R-:W-:Y:S01]  /*fed0*/  PLOP3.LUT P1, PT, PT, PT, UP2, 0x80, 0x0 ;  /* 0x000000000000781c */ /* 0x000fe20003f2f028 */
[----:B------:R-:W-:-:S02]  /*fee0*/  IMAD R2, R5, UR9, R18 ;  /* 0x0000000905027c24 */ /* 0x000fc4000f8e0212 */
[----:B-1----:R-:W-:Y:S01]  /*fef0*/  IMAD R13, R4, R13, UR8 ;  /* 0x00000008040d7e24 */ /* 0x002fe2000f8e020d */
[----:B------:R-:W-:Y:S01]  /*ff00*/  ULDC UR8, c[0x0][0x600] ;  /* 0x0001800000087ab9 */ /* 0x000fe20000000800 */
[----:B------:R-:W-:Y:S02]  /*ff10*/  IMAD.MOV.U32 R5, RZ, RZ, 0x1 ;  /* 0x00000001ff057424 */ /* 0x000fe400078e00ff */
[----:B------:R-:W-:-:S03]  /*ff20*/  IMAD R4, R2, UR8, R3 ;  /* 0x0000000802047c24 */ /* 0x000fc6000f8e0203 */
[----:B------:R-:W-:Y:S02]  /*ff30*/  PRMT R2, R5, 0x7610, R2 ;  /* 0x0000761005027816 */ /* 0x000fe40000000002 */
[----:B------:R-:W-:Y:S02]  /*ff40*/  SEL R5, R4, R13, !P1 ;  /* 0x0000000d04057207 */ /* 0x000fe40004800000 */
[----:B------:R-:W-:-:S03]  /*ff50*/  SEL R3, R13, R4, !P1 ;  /* 0x000000040d037207 */ /* 0x000fc60004800000 */
[----:B------:R1:W-:Y:S04]  /*ff60*/  STL [R1+0x90], R5 ;  /* 0x0000900501007387 */ /* 0x0003e80000100800 */
[----:B------:R1:W-:Y:S04]  /*ff70*/  STL [R1+0x7c], R12 ;  /* 0x00007c0c01007387 */ /* 0x0003e80000100800 */
[----:B------:R1:W-:Y:S02]  /*ff80*/  STL [R1+0x8c], R3 ;  /* 0x00008c0301007387 */ /* 0x0003e40000100800 */
.L_x_310:
[----:B------:R-:W-:Y:S05]  /*ff90*/  BSYNC B1 ;  /* 0x0000000000017941 */ /* 0x000fea0003800000 */
.L_x_309:
[----:B------:R-:W-:-:S13]  /*ffa0*/  LOP3.LUT P1, RZ, R2, 0xff, RZ, 0xc0, !PT ;  /* 0x000000ff02ff7812 */ /* 0x000fda000782c0ff */
[----:B------:R-:W-:Y:S05]  /*ffb0*/  @P1 BRA `(.L_x_313) ;  /* 0xfffffff000f41947 */ /* 0x000fea000383ffff */
[----:B------:R-:W-:Y:S05]  /*ffc0*/  BSYNC B0 ;  /* 0x0000000000007941 */ /* 0x000fea0003800000 */
.L_x_301:
[----:B------:R-:W-:-:S03]  /*ffd0*/  UMOV UR8, 0xffffffff ;  /* 0xffffffff00087882 */ /* 0x000fc60000000000 */
[----:B------:R-:W-:Y:S05]  /*ffe0*/  BRA.DIV UR8, `(.L_x_314) ;  /* 0x0000000608587947 */ /* 0x000fea000b800000 */
[----:B------:R-:W-:-:S13]  /*fff0*/  ELECT P0, URZ, PT ;  /* 0x00000000003f782f */ /* 0x000fda0003800000 */
.L_x_330:
[----:B------:R-:W-:Y:S04]  /*10000*/  BSSY B0, `(.L_x_315) ;  /* 0x000002c000007945 */ /* 0x000fe80003800000 */
[----:B------:R-:W-:Y:S05]  /*10010*/  @!P0 BRA `(.L_x_316) ;  /* 0x0000000000a88947 */ /* 0x000fea0003800000 */
[----:B------:R-:W-:-:S04]  /*10020*/  ULOP3.LUT UR8, UR7, 0x2, URZ, 0xfc, !UPT ;  /* 0x0000000207087892 */ /* 0x000fc8000f8efc3f */
[----:B------:R-:W-:-:S06]  /*10030*/  UISETP.NE.AND UP0, UPT, UR8, 0x3, UPT ;  /* 0x000000030800788c */ /* 0x000fcc000bf05270 */
[----:B------:R-:W-:-:S13]  /*10040*/  PLOP3.LUT P0, PT, PT, PT, UP0, 0x80, 0x0 ;  /* 0x000000000000781c */ /* 0x000fda0003f0f008 */
[----:B------:R-:W-:Y:S05]  /*10050*/  @!P0 BRA `(.L_x_317) ;  /* 0x0000000000048947 */ /* 0x000fea0003800000 */
[----:B------:R-:W-:Y:S01]  /*10060*/  BPT.TRAP 0x1 ;  /* 0x000000040000795c */ /* 0x000fe20000300000 */
.L_x_317:
[----:B01----:R-:W0:Y:S01]  /*10070*/  S2R R3, SR_CgaCtaId ;  /* 0x0000000000037919 */ /* 0x003e220000008800 */
[----:B------:R-:W-:-:S04]  /*10080*/  MOV R2, 0x400 ;  /* 0x0000040000027802 */ /* 0x000fc80000000f00 */
[----:B0-----:R-:W-:Y:S02]  /*10090*/  LEA R3, R3, R2, 0x18 ;  /* 0x0000000203037211 */ /* 0x001fe400078ec0ff */
[----:B------:R-:W-:-:S03]  /*100a0*/  SHF.L.U32 R2, R8, 0x1f, RZ ;  /* 0x0000001f08027819 */ /* 0x000fc600000006ff */
[----:B------:R-:W-:-:S04]  /*100b0*/  VIADD R3, R3, 0x20 ;  /* 0x0000002003037836 */ /* 0x000fc80000000000 */
[C---:B------:R-:W-:Y:S02]  /*100c0*/  IMAD R7, R0.reuse, 0x8, R3 ;  /* 0x0000000800077824 */ /* 0x040fe400078e0203 */
[----:B------:R-:W-:Y:S02]  /*100d0*/  VIADD R0, R0, 0x1 ;  /* 0x0000000100007836 */ /* 0x000fe40000000000 */
[----:B------:R-:W0:Y:S03]  /*100e0*/  SYNCS.PHASECHK.TRANS64.TRYWAIT P0, [R7+URZ], R2 ;  /* 0x00000002070075a7 */ /* 0x000e26000800017f */
[----:B------:R-:W-:-:S04]  /*100f0*/  ISETP.NE.AND P1, PT, R0, 0x4, PT ;  /* 0x000000040000780c */ /* 0x000fc80003f25270 */
[----:B------:R-:W-:Y:S02]  /*10100*/  SEL R5, RZ, 0x1, P1 ;  /* 0x00000001ff057807 */ /* 0x000fe40000800000 */
[----:B------:R-:W-:Y:S02]  /*10110*/  SEL R0, R0, RZ, P1 ;  /* 0x000000ff00007207 */ /* 0x000fe40000800000 */
[----:B------:R-:W-:-:S03]  /*10120*/  LOP3.LUT R5, R8, R5, RZ, 0x3c, !PT ;  /* 0x0000000508057212 */ /* 0x000fc600078e3cff */
[----:B------:R-:W-:Y:S01]  /*10130*/  IMAD R9, R0, 0x8, R3 ;  /* 0x0000000800097824 */ /* 0x000fe200078e0203 */
[----:B------:R-:W-:Y:S01]  /*10140*/  SHF.L.U32 R4, R5, 0x1f, RZ ;  /* 0x0000001f05047819 */ /* 0x000fe200000006ff */
[----:B0-----:R-:W-:Y:S06]  /*10150*/  @!P0 BRA `(.L_x_318) ;  /* 0x0000000400208947 */ /* 0x001fec0003800000 */
.L_x_331:
[----:B------:R-:W1:Y:S01]  /*10160*/  SYNCS.PHASECHK.TRANS64.TRYWAIT P0, [R9+URZ], R4 ;  /* 0x00000004090075a7 */ /* 0x000e62000800017f */
[----:B------:R-:W-:-:S05]  /*10170*/  VIADD R0, R0, 0x1 ;  /* 0x0000000100007836 */ /* 0x000fca0000000000 */
[----:B------:R-:W-:-:S04]  /*10180*/  ISETP.NE.AND P1, PT, R0, 0x4, PT ;  /* 0x000000040000780c */ /* 0x000fc80003f25270 */
[----:B0-----:R-:W-:Y:S02]  /*10190*/  SEL R2, RZ, 0x1, P1 ;  /* 0x00000001ff027807 */ /* 0x001fe40000800000 */
[----:B------:R-:W-:Y:S02]  /*101a0*/  SEL R0, R0, RZ, P1 ;  /* 0x000000ff00007207 */ /* 0x000fe40000800000 */
[----:B------:R-:W-:-:S03]  /*101b0*/  LOP3.LUT R7, R5, R2, RZ, 0x3c, !PT ;  /* 0x0000000205077212 */ /* 0x000fc600078e3cff */
[----:B------:R-:W-:Y:S01]  /*101c0*/  IMAD R6, R0, 0x8, R3 ;  /* 0x0000000800067824 */ /* 0x000fe200078e0203 */
[----:B------:R-:W-:Y:S01]  /*101d0*/  SHF.L.U32 R5, R7, 0x1f, RZ ;  /* 0x0000001f07057819 */ /* 0x000fe200000006ff */
[----:B-1----:R-:W-:Y:S06]  /*101e0*/  @!P0 BRA `(.L_x_319) ;  /* 0x0000000400108947 */ /* 0x002fec0003800000 */
.L_x_332:
[----:B------:R-:W1:Y:S01]  /*101f0*/  SYNCS.PHASECHK.TRANS64.TRYWAIT P0, [R6+URZ], R5 ;  /* 0x00000005060075a7 */ /* 0x000e62000800017f */
[----:B------:R-:W-:-:S05]  /*10200*/  VIADD R0, R0, 0x1 ;  /* 0x0000000100007836 */ /* 0x000fca0000000000 */
[----:B------:R-:W-:-:S04]  /*10210*/  ISETP.NE.AND P1, PT, R0, 0x4, PT ;  /* 0x000000040000780c */ /* 0x000fc80003f25270 */
[----:B------:R-:W-:Y:S02]  /*10220*/  SEL R2, RZ, 0x1, P1 ;  /* 0x00000001ff027807 */ /* 0x000fe40000800000 */
[----:B------:R-:W-:Y:S02]  /*10230*/  SEL R0, R0, RZ, P1 ;  /* 0x000000ff00007207 */ /* 0x000fe40000800000 */
[----:B------:R-:W-:Y:S01]  /*10240*/  LOP3.LUT R2, R7, R2, RZ, 0x3c, !PT ;  /* 0x0000000207027212 */ /* 0x000fe200078e3cff */
[----:B-1----:R-:W-:Y:S06]  /*10250*/  @!P0 BRA `(.L_x_320) ;  /* 0x0000000400088947 */ /* 0x002fec0003800000 */
.L_x_333:
[----:B------:R-:W-:Y:S01]  /*10260*/  IMAD R3, R0, 0x8, R3 ;  /* 0x0000000800037824 */ /* 0x000fe200078e0203 */
[----:B------:R-:W-:-:S07]  /*10270*/  SHF.L.U32 R0, R2, 0x1f, RZ ;  /* 0x0000001f02007819 */ /* 0x000fce00000006ff */
.L_x_321:
[----:B--2---:R2:W3:Y:S02]  /*10280*/  SYNCS.PHASECHK.TRANS64.TRYWAIT P0, [R3+URZ], R0 ;  /* 0x00000000030075a7 */ /* 0x0044e4000800017f */
[----:B---3--:R-:W-:Y:S05]  /*10290*/  @!P0 NANOSLEEP.SYNCS 0x989680 ;  /* 0x009896800000895d */ /* 0x008fea0003900000 */
[----:B------:R-:W3:Y:S02]  /*102a0*/  @!P0 SYNCS.PHASECHK.TRANS64 P0, [R3+URZ], R0 ;  /* 0x00000000030085a7 */ /* 0x000ee4000800007f */
[----:B---3--:R-:W-:Y:S05]  /*102b0*/  @!P0 BRA `(.L_x_321) ;  /* 0xfffffffc00f08947 */ /* 0x008fea000383ffff */
.L_x_316:
[----:B------:R-:W-:Y:S05]  /*102c0*/  BSYNC B0 ;  /* 0x0000000000007941 */ /* 0x000fea0003800000 */
.L_x_315:
[----:B------:R-:W-:Y:S05]  /*102d0*/  EXIT ;  /* 0x000000000000794d */ /* 0x000fea0003800000 */
.L_x_18:
[----:B0-----:R-:W-:-:S04]  /*102e0*/  IMAD.U32 R3, RZ, RZ, UR19 ;  /* 0x00000013ff037e24 */ /* 0x001fc8000f8e00ff */
[----:B------:R0:W1:Y:S03]  /*102f0*/  SYNCS.PHASECHK.TRANS64.TRYWAIT P0, [R3+URZ+-0x8], R0 ;  /* 0xfffff800030075a7 */ /* 0x000066000800017f */
[----:B-1----:R-:W-:Y:S05]  /*10300*/  @!P0 NANOSLEEP.SYNCS 0x989680 ;  /* 0x009896800000895d */ /* 0x002fea0003900000 */
[----:B------:R-:W1:Y:S02]  /*10310*/  @!P0 SYNCS.PHASECHK.TRANS64 P0, [R3+URZ+-0x8], R0 ;  /* 0xfffff800030085a7 */ /* 0x000e64000800007f */
[----:B-1----:R-:W-:Y:S05]  /*10320*/  @!P0 BRA `(.L_x_18) ;  /* 0xfffffffc00ec8947 */ /* 0x002fea000383ffff */
[----:B------:R-:W-:Y:S05]  /*10330*/  BRA `(.L_x_322) ;  /* 0xffffff1400547947 */ /* 0x000fea000383ffff */
.L_x_23:
[----:B-1----:R-:W-:-:S04]  /*10340*/  IMAD.U32 R3, RZ, RZ, UR4 ;  /* 0x00000004ff037e24 */ /* 0x002fc8000f8e00ff */
[----:B------:R1:W2:Y:S03]  /*10350*/  SYNCS.PHASECHK.TRANS64.TRYWAIT P0, [R3+URZ], R0 ;  /* 0x00000000030075a7 */ /* 0x0002a6000800017f */
[----:B--2---:R-:W-:Y:S05]  /*10360*/  @!P0 NANOSLEEP.SYNCS 0x989680 ;  /* 0x009896800000895d */ /* 0x004fea0003900000 */
[----:B------:R-:W2:Y:S02]  /*10370*/  @!P0 SYNCS.PHASECHK.TRANS64 P0, [R3+URZ], R0 ;  /* 0x00000000030085a7 */ /* 0x000ea4000800007f */
[----:B--2---:R-:W-:Y:S05]  /*10380*/  @!P0 BRA `(.L_x_23) ;  /* 0xfffffffc00ec8947 */ /* 0x004fea000383ffff */
[----:B------:R-:W-:Y:S05]  /*10390*/  BRA `(.L_x_22) ;  /* 0xffffff1c00c07947 */ /* 0x000fea000383ffff */
.L_x_29:
[----:B-----5:R1:W-:Y:S02]  /*103a0*/  STL [R1+0xa4], R0 ;  /* 0x0000a40001007387 */ /* 0x0203e40000100800 */
[----:B-1----:R-:W-:-:S04]  /*103b0*/  IMAD.U32 R0, RZ, RZ, UR8 ;  /* 0x00000008ff007e24 */ /* 0x002fc8000f8e00ff */
[----:B------:R1:W3:Y:S03]  /*103c0*/  SYNCS.PHASECHK.TRANS64.TRYWAIT P0, [R0+URZ], R229 ;  /* 0x000000e5000075a7 */ /* 0x0002e6000800017f */
[----:B---3--:R-:W-:Y:S05]  /*103d0*/  @!P0 NANOSLEEP.SYNCS 0x989680 ;  /* 0x009896800000895d */ /* 0x008fea0003900000 */
[----:B------:R1:W3:Y:S02]  /*103e0*/  @!P0 SYNCS.PHASECHK.TRANS64 P0, [R0+URZ], R229 ;  /* 0x000000e5000085a7 */ /* 0x0002e4000800007f */
[----:B-1----:R1:W5:Y:S02]  /*103f0*/  LDL.LU R0, [R1+0xa4] ;  /* 0x0000a40001007983 */ /* 0x0023640000300800 */
[----:B-1-3--:R-:W-:Y:S05]  /*10400*/  @!P0 BRA `(.L_x_29) ;  /* 0xfffffffc00e48947 */ /* 0x00afea000383ffff */
[----:B------:R-:W-:Y:S05]  /*10410*/  BRA `(.L_x_28) ;  /* 0xffffff3000287947 */ /* 0x000fea000383ffff */
.L_x_37:
[----:B0-----:R-:W-:-:S04]  /*10420*/  IMAD.U32 R25, RZ, RZ, UR19 ;  /* 0x00000013ff197e24 */ /* 0x001fc8000f8e00ff */
[----:B------:R0:W3:Y:S03]  /*10430*/  SYNCS.PHASECHK.TRANS64.TRYWAIT P0, [R25+URZ+0x8], R24 ;  /* 0x00000818190075a7 */ /* 0x0000e6000800017f */
[----:B---3--:R-:W-:Y:S05]  /*10440*/  @!P0 NANOSLEEP.SYNCS 0x989680 ;  /* 0x009896800000895d */ /* 0x008fea0003900000 */
[----:B------:R-:W3:Y:S02]  /*10450*/  @!P0 SYNCS.PHASECHK.TRANS64 P0, [R25+URZ+0x8], R24 ;  /* 0x00000818190085a7 */ /* 0x000ee4000800007f */
[----:B---3--:R-:W-:Y:S05]  /*10460*/  @!P0 BRA `(.L_x_37) ;  /* 0xfffffffc00ec8947 */ /* 0x008fea000383ffff */
[----:B------:R-:W-:Y:S05]  /*10470*/  BRA `(.L_x_323) ;  /* 0xffffff5000f07947 */ /* 0x000fea000383ffff */
.L_x_302:
[----:B------:R-:W-:Y:S01]  /*10480*/  BSSY B1, `(.L_x_324) ;  /* 0x0000006000017945 */ /* 0x000fe20003800000 */
[----:B------:R-:W-:-:S07]  /*10490*/  IMAD.MOV.U32 R2, RZ, RZ, -0x1 ;  /* 0xffffffffff027424 */ /* 0x000fce00078e00ff */
[----:B------:R-:W-:Y:S05]  /*104a0*/  WARPSYNC.COLLECTIVE R2, `(.L_x_325) ;  /* 0x00000000020c7348 */ /* 0x000fea0003c00000 */
[----:B------:R-:W-:Y:S02]  /*104b0*/  ELECT P1, UR62, PT ;  /* 0x00000000003e782f */ /* 0x000fe40003820000 */
[----:B------:R-:W-:Y:S01]  /*104c0*/  MOV R2, UR62 ;  /* 0x0000003e00027c02 */ /* 0x000fe20008000f00 */
[----:B------:R-:W-:Y:S10]  /*104d0*/  ENDCOLLECTIVE ;  /* 0x000000000000791b */ /* 0x000ff40003800000 */
.L_x_325:
[----:B------:R-:W-:Y:S05]  /*104e0*/  BSYNC B1 ;  /* 0x0000000000017941 */ /* 0x000fea0003800000 */
.L_x_324:
[----:B------:R-:W-:Y:S05]  /*104f0*/  BRA `(.L_x_326) ;  /* 0xffffffec00b07947 */ /* 0x000fea000383ffff */
.L_x_305:
[----:B0-----:R0:W1:Y:S02]  /*10500*/  SYNCS.PHASECHK.TRANS64.TRYWAIT P1, [R12+URZ+0x20], R3 ;  /* 0x000020030c0075a7 */ /* 0x001064000802017f */
[----:B-1----:R-:W-:Y:S05]  /*10510*/  @!P1 NANOSLEEP.SYNCS 0x989680 ;  /* 0x009896800000995d */ /* 0x002fea0003900000 */
[----:B------:R-:W1:Y:S02]  /*10520*/  @!P1 SYNCS.PHASECHK.TRANS64 P1, [R12+URZ+0x20], R3 ;  /* 0x000020030c0095a7 */ /* 0x000e64000802007f */
[----:B-1----:R-:W-:Y:S05]  /*10530*/  @!P1 BRA `(.L_x_305) ;  /* 0xfffffffc00f09947 */ /* 0x002fea000383ffff */
[----:B------:R-:W-:Y:S05]  /*10540*/  BRA `(.L_x_327) ;  /* 0xffffffec00ec7947 */ /* 0x000fea000383ffff */
.L_x_314:
[----:B------:R-:W-:Y:S01]  /*10550*/  BSSY B0, `(.L_x_328) ;  /* 0x0000006000007945 */ /* 0x000fe20003800000 */
[----:B------:R-:W-:-:S07]  /*10560*/  IMAD.MOV.U32 R2, RZ, RZ, -0x1 ;  /* 0xffffffffff027424 */ /* 0x000fce00078e00ff */
[----:B01----:R-:W-:Y:S05]  /*10570*/  WARPSYNC.COLLECTIVE R2, `(.L_x_329) ;  /* 0x00000000020c7348 */ /* 0x003fea0003c00000 */
[----:B------:R-:W-:Y:S02]  /*10580*/  ELECT P1, UR62, PT ;  /* 0x00000000003e782f */ /* 0x000fe40003820000 */
[----:B------:R-:W-:Y:S01]  /*10590*/  MOV R2, UR62 ;  /* 0x0000003e00027c02 */ /* 0x000fe20008000f00 */
[----:B01----:R-:W-:Y:S10]  /*105a0*/  ENDCOLLECTIVE ;  /* 0x000000000000791b */ /* 0x003ff40003800000 */
.L_x_329:
[----:B------:R-:W-:Y:S05]  /*105b0*/  BSYNC B0 ;  /* 0x0000000000007941 */ /* 0x000fea0003800000 */
.L_x_328:
[----:B------:R-:W-:Y:S01]  /*105c0*/  PLOP3.LUT P0, PT, P1, PT, PT, 0x80, 0x0 ;  /* 0x000000000000781c */ /* 0x000fe20000f0f070 */
[----:B------:R-:W-:-:S12]  /*105d0*/  BRA `(.L_x_330) ;  /* 0xfffffff800887947 */ /* 0x000fd8000383ffff */
.L_x_318:
[----:B0-----:R0:W1:Y:S02]  /*105e0*/  SYNCS.PHASECHK.TRANS64.TRYWAIT P0, [R7+URZ], R2 ;  /* 0x00000002070075a7 */ /* 0x001064000800017f */
[----:B-1----:R-:W-:Y:S05]  /*105f0*/  @!P0 NANOSLEEP.SYNCS 0x989680 ;  /* 0x009896800000895d */ /* 0x002fea0003900000 */
[----:B------:R-:W1:Y:S02]  /*10600*/  @!P0 SYNCS.PHASECHK.TRANS64 P0, [R7+URZ], R2 ;  /* 0x00000002070085a7 */ /* 0x000e64000800007f */
[----:B-1----:R-:W-:Y:S05]  /*10610*/  @!P0 BRA `(.L_x_318) ;  /* 0xfffffffc00f08947 */ /* 0x002fea000383ffff */
[----:B------:R-:W-:Y:S05]  /*10620*/  BRA `(.L_x_331) ;  /* 0xfffffff800cc7947 */ /* 0x000fea000383ffff */
.L_x_319:
[----:B0-----:R0:W1:Y:S02]  /*10630*/  SYNCS.PHASECHK.TRANS64.TRYWAIT P0, [R9+URZ], R4 ;  /* 0x00000004090075a7 */ /* 0x001064000800017f */
[----:B-1----:R-:W-:Y:S05]  /*10640*/  @!P0 NANOSLEEP.SYNCS 0x989680 ;  /* 0x009896800000895d */ /* 0x002fea0003900000 */
[----:B------:R-:W1:Y:S02]  /*10650*/  @!P0 SYNCS.PHASECHK.TRANS64 P0, [R9+URZ], R4 ;  /* 0x00000004090085a7 */ /* 0x000e64000800007f */
[----:B-1----:R-:W-:Y:S05]  /*10660*/  @!P0 BRA `(.L_x_319) ;  /* 0xfffffffc00f08947 */ /* 0x002fea000383ffff */
[----:B------:R-:W-:Y:S05]  /*10670*/  BRA `(.L_x_332) ;  /* 0xfffffff800dc7947 */ /* 0x000fea000383ffff */
.L_x_320:
[----:B-1----:R1:W2:Y:S02]  /*10680*/  SYNCS.PHASECHK.TRANS64.TRYWAIT P0, [R6+URZ], R5 ;  /* 0x00000005060075a7 */ /* 0x0022a4000800017f */
[----:B--2---:R-:W-:Y:S05]  /*10690*/  @!P0 NANOSLEEP.SYNCS 0x989680 ;  /* 0x009896800000895d */ /* 0x004fea0003900000 */
[----:B------:R-:W2:Y:S02]  /*106a0*/  @!P0 SYNCS.PHASECHK.TRANS64 P0, [R6+URZ], R5 ;  /* 0x00000005060085a7 */ /* 0x000ea4000800007f */
[----:B--2---:R-:W-:Y:S05]  /*106b0*/  @!P0 BRA `(.L_x_320) ;  /* 0xfffffffc00f08947 */ /* 0x004fea000383ffff */
[----:B------:R-:W-:Y:S05]  /*106c0*/  BRA `(.L_x_333) ;  /* 0xfffffff800e47947 */ /* 0x000fea000383ffff */
.L_x_334:
[----:B------:R-:W-:-:S00]  /*106d0*/  BRA `(.L_x_334) ;  /* 0xfffffffc00fc7947 */ /* 0x000fc0000383ffff */
[----:B------:R-:W-:-:S00]  /*106e0*/  NOP ;  /* 0x0000000000007918 */ /* 0x000fc00000000000 */
        /* <DEDUP_REMOVED lines=9> */
.L_x_335:


//--------------------- .nv.shared._ZN7cutlass13device_kernelINS_4gemm6kernel13GemmUniversalIN4cute5tupleIJiiiiEEENS1_10collective13CollectiveMmaINS1_37MainloopSm90TmaGmmaWarpSpecializedFP8ILi4ENS5_IJNS4_1CILi2EEENSA_ILi1EEESC_EEENS1_32KernelTmaWarpSpecializedPingpongEEENS5_IJNSA_ILi64EEENSA_ILi256EEESG_EEENS_12float_e5m2_tENS5_IJlSC_lEEESJ_SK_NS4_8TiledMMAINS4_8MMA_AtomIJNS4_4SM904GMMA31MMA_64x256x32_F32E5M2E5M2_SS_TNILNSO_7ScaleInE1ELSQ_1EEEEEENS4_6LayoutINS5_IJSC_SC_SC_EEENS5_IJNSA_ILi0EEESV_SV_EEEEENS5_IJNS4_10UnderscoreESY_SY_EEEEENS4_13SM90_TMA_LOADENS4_14ComposedLayoutINS4_7SwizzleILi2ELi4ELi3EEENS4_18smem_ptr_flag_bitsILi8EEENST_INS5_IJNSA_ILi8EEESG_EEENS5_IJSG_SC_EEEEEEEvNS4_8identityENS4_23SM90_TMA_LOAD_MULTICASTES1B_vS1C_EENS_8epilogue10collective6detail29Sm90TmaWarpSpecializedAdapterINS1G_15DefaultEpilogueISJ_SK_SK_NS1F_6thread17LinearCombinationISJ_Li1EffLNS1K_9ScaleType4KindE0ELNS_15FloatRoundStyleE2ESJ_EENS1_15EpilogueDefaultEEEEEvvEEEEvNT_6ParamsE --------------------------
	.section	.nv.shared._ZN7cutlass13device_kernelINS_4gemm6kernel13GemmUniversalIN4cute5tupleIJiiiiEEENS1_10collective13CollectiveMmaINS1_37MainloopSm90TmaGmmaWarpSpecializedFP8ILi4ENS5_IJNS4_1CILi2EEENSA_ILi1EEESC_EEENS1_32KernelTmaWarpSpecializedPingpongEEENS5_IJNSA_ILi64EEENSA_ILi256EEESG_EEENS_12float_e5m2_tENS5_IJlSC_lEEESJ_SK_NS4_8TiledMMAINS4_8MMA_AtomIJNS4_4SM904GMMA31MMA_64x256x32_F32E5M2E5M2_SS_TNILNSO_7ScaleInE1ELSQ_1EEEEEENS4_6LayoutINS5_IJSC_SC_SC_EEENS5_IJNSA_ILi0EEESV_SV_EEEEENS5_IJNS4_10UnderscoreESY_SY_EEEEENS4_13SM90_TMA_LOADENS4_14ComposedLayoutINS4_7SwizzleILi2ELi4ELi3EEENS4_18smem_ptr_flag_bitsILi8EEENST_INS5_IJNSA_ILi8EEESG_EEENS5_IJSG_SC_EEEEEEEvNS4_8identityENS4_23SM90_TMA_LOAD_MULTICASTES1B_vS1C_EENS_8epilogue10collective6detail29Sm90TmaWarpSpecializedAdapterINS1G_15DefaultEpilogueISJ_SK_SK_NS1F_6thread17LinearCombinationISJ_Li1EffLNS1K_9ScaleType4KindE0ELNS_15FloatRoundStyleE2ESJ_EENS1_15EpilogueDefaultEEEEEvvEEEEvNT_6ParamsE,"aw",@nobits
	.sectionflags	@""
	.align	16
	.zero		1024


//--------------------- .nv.shared.reserved.0     --------------------------
	.section	.nv.shared.reserved.0,"aw",@nobits
	.weak		__nv_reservedSMEM_offset_0_alias
	.size		__nv_reservedSMEM_offset_0_alias, 0, 0
	.other		__nv_reservedSMEM_offset_0_alias,@"STO_CUDA_RESERVED_SHARED STV_DEFAULT"
__nv_reservedSMEM_offset_0_alias:
	.zero		0


//--------------------- .nv.global                --------------------------
	.section	.nv.global,"aw",@nobits
.nv.global:
	.type		_ZN39_INTERNAL_499876b6_4_k_cu_686ad0b1_52664cute1_E,@object
	.size		_ZN39_INTERNAL_499876b6_4_k_cu_686ad0b1_52664cute1_E,(_ZN39_INTERNAL_499876b6_4_k_cu_686ad0b1_52664cuda3std3__45__cpo6cbeginE - _ZN39_INTERNAL_499876b6_4_k_cu_686ad0b1_52664cute1_E)
_ZN39_INTERNAL_499876b6_4_k_cu_686ad0b1_52664cute1_E:
	.zero		1
	.type		_ZN39_INTERNAL_499876b6_4_k_cu_686ad0b1_52664cuda3std3__45__cpo6cbeginE,@object
	.size		_ZN39_INTERNAL_499876b6_4_k_cu_686ad0b1_52664cuda3std3__45__cpo6cbeginE,(_ZN39_INTERNAL_499876b6_4_k_cu_686ad0b1_52664cuda3std3__48in_placeE - _ZN39_INTERNAL_499876b6_4_k_cu_686ad0b1_52664cuda3std3__45__cpo6cbeginE)
_ZN39_INTERNAL_499876b6_4_k_cu_686ad0b1_52664cuda3std3__45__cpo6cbeginE:
	.zero		1
	.type		_ZN39_INTERNAL_499876b6_4_k_cu_686ad0b1_52664cuda3std3__48in_placeE,@object
	.size		_ZN39_INTERNAL_499876b6_4_k_cu_686ad0b1_52664cuda3std3__48in_placeE,(_ZN39_INTERNAL_499876b6_4_k_cu_686ad0b1_52664cuda3std6ranges3__45__cpo9iter_moveE - _ZN39_INTERNAL_499876b6_4_k_cu_686ad0b1_52664cuda3std3__48in_placeE)
_ZN39_INTERNAL_499876b6_4_k_cu_686ad0b1_52664cuda3std3__48in_placeE:
	.zero		1
	.type		_ZN39_INTERNAL_499876b6_4_k_cu_686ad0b1_52664cuda3std6ranges3__45__cpo9iter_moveE,@object
	.size		_ZN39_INTERNAL_499876b6_4_k_cu_686ad0b1_52664cuda3std6ranges3__45__cpo9iter_moveE,(_ZN39_INTERNAL_499876b6_4_k_cu_686ad0b1_52664cuda3std3__45__cpo5beginE - _ZN39_INTERNAL_499876b6_4_k_cu_686ad0b1_52664cuda3std6ranges3__45__cpo9iter_moveE)
_ZN39_INTERNAL_499876b6_4_k_cu_686ad0b1_52664cuda3std6ranges3__45__cpo9iter_moveE:
	.zero		1
	.type		_ZN39_INTERNAL_499876b6_4_k_cu_686ad0b1_52664cuda3std3__45__cpo5beginE,@object
	.size		_ZN39_INTERNAL_499876b6_4_k_cu_686ad0b1_52664cuda3std3__45__cpo5beginE,(_ZN39_INTERNAL_499876b6_4_k_cu_686ad0b1_52664cuda3std3__441_GLOBAL__N__499876b6_4_k_cu_686ad0b1_52666ignoreE - _ZN39_INTERNAL_499876b6_4_k_cu_686ad0b1_52664cuda3std3__45__cpo5beginE)
_ZN39_INTERNAL_499876b6_4_k_cu_686ad0b1_52664cuda3std3__45__cpo5beginE:
	.zero		1
	.type		_ZN39_INTERNAL_499876b6_4_k_cu_686ad0b1_52664cuda3std3__441_GLOBAL__N__499876b6_4_k_cu_686ad0b1_52666ignoreE,@object
	.size		_ZN39_INTERNAL_499876b6_4_k_cu_686ad0b1_52664cuda3std3__441_GLOBAL__N__499876b6_4_k_cu_686ad0b1_52666ignoreE,(_ZN39_INTERNAL_499876b6_4_k_cu_686ad0b1_52664cute7productE - _ZN39_INTERNAL_499876b6_4_k_cu_686ad0b1_52664cuda3std3__441_GLOBAL__N__499876b6_4_k_cu_686ad0b1_52666ignoreE)
_ZN39_INTERNAL_499876b6_4_k_cu_686ad0b1_52664cuda3std3__441_GLOBAL__N__499876b6_4_k_cu_686ad0b1_52666ignoreE:
	.zero		1
	.type		_ZN39_INTERNAL_499876b6_4_k_cu_686ad0b1_52664cute7productE,@object
	.size		_ZN39_INTERNAL_499876b6_4_k_cu_686ad0b1_52664cute7productE,(_ZN39_INTERNAL_499876b6_4_k_cu_686ad0b1_52664cuda3std3__45__cpo3endE - _ZN39_INTERNAL_499876b6_4_k_cu_686ad0b1_52664cute7productE)
_ZN39_INTERNAL_499876b6_4_k_cu_686ad0b1_52664cute7productE:
	.zero		1
	.type		_ZN39_INTERNAL_499876b6_4_k_cu_686ad0b1_52664cuda3std3__45__cpo3endE,@object
	.size		_ZN39_INTERNAL_499876b6_4_k_cu_686ad0b1_52664cuda3std3__45__cpo3endE,(_ZN39_INTERNAL_499876b6_4_k_cu_686ad0b1_52664cuda3std3__419piecewise_constructE - _ZN39_INTERNAL_499876b6_4_k_cu_686ad0b1_52664cuda3std3__45__cpo3endE)
_ZN39_INTERNAL_499876b6_4_k_cu_686ad0b1_52664cuda3std3__45__cpo3endE:
	.zero		1
	.type		_ZN39_INTERNAL_499876b6_4_k_cu_686ad0b1_52664cuda3std3__419piecewise_constructE,@object
	.size		_ZN39_INTERNAL_499876b6_4_k_cu_686ad0b1_52664cuda3std3__419piecewise_constructE,(_ZN39_INTERNAL_499876b6_4_k_cu_686ad0b1_52664cuda3std3__45__cpo4cendE - _ZN39_INTERNAL_499876b6_4_k_cu_686ad0b1_52664cuda3std3__419piecewise_constructE)
_ZN39_INTERNAL_499876b6_4_k_cu_686ad0b1_52664cuda3std3__419piecewise_constructE:
	.zero		1
	.type		_ZN39_INTERNAL_499876b6_4_k_cu_686ad0b1_52664cuda3std3__45__cpo4cendE,@object
	.size		_ZN39_INTERNAL_499876b6_4_k_cu_686ad0b1_52664cuda3std3__45__cpo4cendE,(_ZN39_INTERNAL_499876b6_4_k_cu_686ad0b1_52664cuda3std6ranges3__45__cpo4swapE - _ZN39_INTERNAL_499876b6_4_k_cu_686ad0b1_52664cuda3std3__45__cpo4cendE)
_ZN39_INTERNAL_499876b6_4_k_cu_686ad0b1_52664cuda3std3__45__cpo4cendE:
	.zero		1
	.type		_ZN39_INTERNAL_499876b6_4_k_cu_686ad0b1_52664cuda3std6ranges3__45__cpo4swapE,@object
	.size		_ZN39_INTERNAL_499876b6_4_k_cu_686ad0b1_52664cuda3std6ranges3__45__cpo4swapE,(.L_7 - _ZN39_INTERNAL_499876b6_4_k_cu_686ad0b1_52664cuda3std6ranges3__45__cpo4swapE)
_ZN39_INTERNAL_499876b6_4_k_cu_686ad0b1_52664cuda3std6ranges3__45__cpo4swapE:
	.zero		1
.L_7:


//--------------------- .nv.constant0._ZN7cutlass13device_kernelINS_4gemm6kernel13GemmUniversalIN4cute5tupleIJiiiiEEENS1_10collective13CollectiveMmaINS1_37MainloopSm90TmaGmmaWarpSpecializedFP8ILi4ENS5_IJNS4_1CILi2EEENSA_ILi1EEESC_EEENS1_32KernelTmaWarpSpecializedPingpongEEENS5_IJNSA_ILi64EEENSA_ILi256EEESG_EEENS_12float_e5m2_tENS5_IJlSC_lEEESJ_SK_NS4_8TiledMMAINS4_8MMA_AtomIJNS4_4SM904GMMA31MMA_64x256x32_F32E5M2E5M2_SS_TNILNSO_7ScaleInE1ELSQ_1EEEEEENS4_6LayoutINS5_IJSC_SC_SC_EEENS5_IJNSA_ILi0EEESV_SV_EEEEENS5_IJNS4_10UnderscoreESY_SY_EEEEENS4_13SM90_TMA_LOADENS4_14ComposedLayoutINS4_7SwizzleILi2ELi4ELi3EEENS4_18smem_ptr_flag_bitsILi8EEENST_INS5_IJNSA_ILi8EEESG_EEENS5_IJSG_SC_EEEEEEEvNS4_8identityENS4_23SM90_TMA_LOAD_MULTICASTES1B_vS1C_EENS_8epilogue10collective6detail29Sm90TmaWarpSpecializedAdapterINS1G_15DefaultEpilogueISJ_SK_SK_NS1F_6thread17LinearCombinationISJ_Li1EffLNS1K_9ScaleType4KindE0ELNS_15FloatRoundStyleE2ESJ_EENS1_15EpilogueDefaultEEEEEvvEEEEvNT_6ParamsE --------------------------
	.section	.nv.constant0._ZN7cutlass13device_kernelINS_4gemm6kernel13GemmUniversalIN4cute5tupleIJiiiiEEENS1_10collective13CollectiveMmaINS1_37MainloopSm90TmaGmmaWarpSpecializedFP8ILi4ENS5_IJNS4_1CILi2EEENSA_ILi1EEESC_EEENS1_32KernelTmaWarpSpecializedPingpongEEENS5_IJNSA_ILi64EEENSA_ILi256EEESG_EEENS_12float_e5m2_tENS5_IJlSC_lEEESJ_SK_NS4_8TiledMMAINS4_8MMA_AtomIJNS4_4SM904GMMA31MMA_64x256x32_F32E5M2E5M2_SS_TNILNSO_7ScaleInE1ELSQ_1EEEEEENS4_6LayoutINS5_IJSC_SC_SC_EEENS5_IJNSA_ILi0EEESV_SV_EEEEENS5_IJNS4_10UnderscoreESY_SY_EEEEENS4_13SM90_TMA_LOADENS4_14ComposedLayoutINS4_7SwizzleILi2ELi4ELi3EEENS4_18smem_ptr_flag_bitsILi8EEENST_INS5_IJNSA_ILi8EEESG_EEENS5_IJSG_SC_EEEEEEEvNS4_8identityENS4_23SM90_TMA_LOAD_MULTICASTES1B_vS1C_EENS_8epilogue10collective6detail29Sm90TmaWarpSpecializedAdapterINS1G_15DefaultEpilogueISJ_SK_SK_NS1F_6thread17LinearCombinationISJ_Li1EffLNS1K_9ScaleType4KindE0ELNS_15FloatRoundStyleE2ESJ_EENS1_15EpilogueDefaultEEEEEvvEEEEvNT_6ParamsE,"a",@progbits
	.sectionflags	@""
	.align	4
.nv.constant0._ZN7cutlass13device_kernelINS_4gemm6kernel13GemmUniversalIN4cute5tupleIJiiiiEEENS1_10collective13CollectiveMmaINS1_37MainloopSm90TmaGmmaWarpSpecializedFP8ILi4ENS5_IJNS4_1CILi2EEENSA_ILi1EEESC_EEENS1_32KernelTmaWarpSpecializedPingpongEEENS5_IJNSA_ILi64EEENSA_ILi256EEESG_EEENS_12float_e5m2_tENS5_IJlSC_lEEESJ_SK_NS4_8TiledMMAINS4_8MMA_AtomIJNS4_4SM904GMMA31MMA_64x256x32_F32E5M2E5M2_SS_TNILNSO_7ScaleInE1ELSQ_1EEEEEENS4_6LayoutINS5_IJSC_SC_SC_EEENS5_IJNSA_ILi0EEESV_SV_EEEEENS5_IJNS4_10UnderscoreESY_SY_EEEEENS4_13SM90_TMA_LOADENS4_14ComposedLayoutINS4_7SwizzleILi2ELi4ELi3EEENS4_18smem_ptr_flag_bitsILi8EEENST_INS5_IJNSA_ILi8EEESG_EEENS5_IJSG_SC_EEEEEEEvNS4_8identityENS4_23SM90_TMA_LOAD_MULTICASTES1B_vS1C_EENS_8epilogue10collective6detail29Sm90TmaWarpSpecializedAdapterINS1G_15DefaultEpilogueISJ_SK_SK_NS1F_6thread17LinearCombinationISJ_Li1EffLNS1K_9ScaleType4KindE0ELNS_15FloatRoundStyleE2ESJ_EENS1_15EpilogueDefaultEEEEEvvEEEEvNT_6ParamsE:
	.zero		1664


//--------------------- SYMBOLS --------------------------

	.type		.nv.reservedSmem.offset0,@object
	.size		.nv.reservedSmem.offset0,0x4
